//
// Generated by NVIDIA NVVM Compiler
//
// Compiler Build ID: CL-36424714
// Cuda compilation tools, release 13.0, V13.0.88
// Based on NVVM 20.0.0
//

.version 9.0
.target sm_100
.address_size 64

	// .globl	_Z13random_kernelPiy
.extern .func  (.param .b32 func_retval0) vprintf
(
	.param .b64 vprintf_param_0,
	.param .b64 vprintf_param_1
)
;
.global .align 4 .b8 precalc_xorwow_matrix[102400];
.global .align 4 .b8 precalc_xorwow_offset_matrix[102400];
.global .align 4 .b8 mrg32k3aM1[2304];
.global .align 4 .b8 mrg32k3aM2[2304];
.global .align 4 .b8 mrg32k3aM1SubSeq[2016];
.global .align 4 .b8 mrg32k3aM2SubSeq[2016];
.global .align 4 .b8 mrg32k3aM1Seq[2304];
.global .align 4 .b8 mrg32k3aM2Seq[2304];
.const .align 8 .b8 __cr_lgamma_table[72];
.global .align 1 .b8 $str[4] = {37, 105, 10};
.global .align 1 .b8 $str$1[30] = {65, 112, 97, 114, 97, 99, 105, 111, 110, 101, 115, 32, 100, 101, 108, 32, 37, 105, 32, 101, 115, 32, 100, 101, 58, 32, 37, 102, 10};

.visible .entry _Z13random_kernelPiy(
	.param .u64 .ptr .align 1 _Z13random_kernelPiy_param_0,
	.param .u64 _Z13random_kernelPiy_param_1
)
{
	.local .align 8 .b8 	__local_depot0[56];
	.reg .b64 	%SP;
	.reg .b64 	%SPL;
	.reg .pred 	%p<65>;
	.reg .b16 	%rs<13>;
	.reg .b32 	%r<1239>;
	.reg .b64 	%rd<32>;

	mov.u64 	%SPL, __local_depot0;
	cvta.local.u64 	%SP, %SPL;
	ld.param.u64 	%rd10, [_Z13random_kernelPiy_param_0];
	ld.param.u64 	%rd11, [_Z13random_kernelPiy_param_1];
	add.u64 	%rd1, %SPL, 0;
	mov.u32 	%r1, %tid.x;
	cvt.u32.u64 	%r563, %rd11;
	xor.b32  	%r564, %r563, -1429050551;
	mul.lo.s32 	%r565, %r564, 1099087573;
	{ .reg .b32 tmp; mov.b64 {tmp, %r566}, %rd11; }
	xor.b32  	%r567, %r566, -136515619;
	mul.lo.s32 	%r568, %r567, -1703105765;
	add.s32 	%r569, %r565, %r568;
	add.s32 	%r2, %r569, 6615241;
	add.s32 	%r963, %r565, 123456789;
	st.local.v2.u32 	[%rd1], {%r2, %r963};
	xor.b32  	%r962, %r565, 362436069;
	add.s32 	%r961, %r568, 521288629;
	st.local.v2.u32 	[%rd1+8], {%r962, %r961};
	xor.b32  	%r960, %r568, 88675123;
	add.s32 	%r959, %r565, 5783321;
	st.local.v2.u32 	[%rd1+16], {%r960, %r959};
	setp.eq.s32 	%p1, %r1, 0;
	@%p1 bra 	$L__BB0_115;
	cvt.u64.u32 	%rd31, %r1;
	mov.b32 	%r946, 0;
$L__BB0_2:
	mov.u64 	%rd3, %rd31;
	and.b64  	%rd4, %rd3, 3;
	setp.eq.s64 	%p2, %rd4, 0;
	@%p2 bra 	$L__BB0_114;
	mul.wide.u32 	%rd13, %r946, 3200;
	mov.u64 	%rd14, precalc_xorwow_matrix;
	add.s64 	%rd5, %rd14, %rd13;
	mov.b32 	%r959, 0;
	mov.u32 	%r960, %r959;
	mov.u32 	%r961, %r959;
	mov.u32 	%r962, %r959;
	mov.u32 	%r963, %r959;
	mov.u32 	%r952, %r959;
$L__BB0_4:
	mul.wide.u32 	%rd15, %r952, 4;
	add.s64 	%rd16, %rd1, %rd15;
	ld.local.u32 	%r20, [%rd16+4];
	shl.b32 	%r21, %r952, 5;
	mov.b32 	%r958, 0;
$L__BB0_5:
	.pragma "nounroll";
	shr.u32 	%r573, %r20, %r958;
	and.b32  	%r574, %r573, 1;
	setp.eq.b32 	%p3, %r574, 1;
	not.pred 	%p4, %p3;
	add.s32 	%r575, %r21, %r958;
	mul.lo.s32 	%r576, %r575, 5;
	mul.wide.u32 	%rd17, %r576, 4;
	add.s64 	%rd6, %rd5, %rd17;
	@%p4 bra 	$L__BB0_7;
	ld.global.u32 	%r577, [%rd6];
	xor.b32  	%r963, %r963, %r577;
	ld.global.u32 	%r578, [%rd6+4];
	xor.b32  	%r962, %r962, %r578;
	ld.global.u32 	%r579, [%rd6+8];
	xor.b32  	%r961, %r961, %r579;
	ld.global.u32 	%r580, [%rd6+12];
	xor.b32  	%r960, %r960, %r580;
	ld.global.u32 	%r581, [%rd6+16];
	xor.b32  	%r959, %r959, %r581;
$L__BB0_7:
	and.b32  	%r583, %r573, 2;
	setp.eq.s32 	%p5, %r583, 0;
	@%p5 bra 	$L__BB0_9;
	ld.global.u32 	%r584, [%rd6+20];
	xor.b32  	%r963, %r963, %r584;
	ld.global.u32 	%r585, [%rd6+24];
	xor.b32  	%r962, %r962, %r585;
	ld.global.u32 	%r586, [%rd6+28];
	xor.b32  	%r961, %r961, %r586;
	ld.global.u32 	%r587, [%rd6+32];
	xor.b32  	%r960, %r960, %r587;
	ld.global.u32 	%r588, [%rd6+36];
	xor.b32  	%r959, %r959, %r588;
$L__BB0_9:
	and.b32  	%r590, %r573, 4;
	setp.eq.s32 	%p6, %r590, 0;
	@%p6 bra 	$L__BB0_11;
	ld.global.u32 	%r591, [%rd6+40];
	xor.b32  	%r963, %r963, %r591;
	ld.global.u32 	%r592, [%rd6+44];
	xor.b32  	%r962, %r962, %r592;
	ld.global.u32 	%r593, [%rd6+48];
	xor.b32  	%r961, %r961, %r593;
	ld.global.u32 	%r594, [%rd6+52];
	xor.b32  	%r960, %r960, %r594;
	ld.global.u32 	%r595, [%rd6+56];
	xor.b32  	%r959, %r959, %r595;
$L__BB0_11:
	and.b32  	%r597, %r573, 8;
	setp.eq.s32 	%p7, %r597, 0;
	@%p7 bra 	$L__BB0_13;
	ld.global.u32 	%r598, [%rd6+60];
	xor.b32  	%r963, %r963, %r598;
	ld.global.u32 	%r599, [%rd6+64];
	xor.b32  	%r962, %r962, %r599;
	ld.global.u32 	%r600, [%rd6+68];
	xor.b32  	%r961, %r961, %r600;
	ld.global.u32 	%r601, [%rd6+72];
	xor.b32  	%r960, %r960, %r601;
	ld.global.u32 	%r602, [%rd6+76];
	xor.b32  	%r959, %r959, %r602;
$L__BB0_13:
	and.b32  	%r604, %r573, 16;
	setp.eq.s32 	%p8, %r604, 0;
	@%p8 bra 	$L__BB0_15;
	ld.global.u32 	%r605, [%rd6+80];
	xor.b32  	%r963, %r963, %r605;
	ld.global.u32 	%r606, [%rd6+84];
	xor.b32  	%r962, %r962, %r606;
	ld.global.u32 	%r607, [%rd6+88];
	xor.b32  	%r961, %r961, %r607;
	ld.global.u32 	%r608, [%rd6+92];
	xor.b32  	%r960, %r960, %r608;
	ld.global.u32 	%r609, [%rd6+96];
	xor.b32  	%r959, %r959, %r609;
$L__BB0_15:
	and.b32  	%r611, %r573, 32;
	setp.eq.s32 	%p9, %r611, 0;
	@%p9 bra 	$L__BB0_17;
	ld.global.u32 	%r612, [%rd6+100];
	xor.b32  	%r963, %r963, %r612;
	ld.global.u32 	%r613, [%rd6+104];
	xor.b32  	%r962, %r962, %r613;
	ld.global.u32 	%r614, [%rd6+108];
	xor.b32  	%r961, %r961, %r614;
	ld.global.u32 	%r615, [%rd6+112];
	xor.b32  	%r960, %r960, %r615;
	ld.global.u32 	%r616, [%rd6+116];
	xor.b32  	%r959, %r959, %r616;
$L__BB0_17:
	and.b32  	%r618, %r573, 64;
	setp.eq.s32 	%p10, %r618, 0;
	@%p10 bra 	$L__BB0_19;
	ld.global.u32 	%r619, [%rd6+120];
	xor.b32  	%r963, %r963, %r619;
	ld.global.u32 	%r620, [%rd6+124];
	xor.b32  	%r962, %r962, %r620;
	ld.global.u32 	%r621, [%rd6+128];
	xor.b32  	%r961, %r961, %r621;
	ld.global.u32 	%r622, [%rd6+132];
	xor.b32  	%r960, %r960, %r622;
	ld.global.u32 	%r623, [%rd6+136];
	xor.b32  	%r959, %r959, %r623;
$L__BB0_19:
	and.b32  	%r625, %r573, 128;
	setp.eq.s32 	%p11, %r625, 0;
	@%p11 bra 	$L__BB0_21;
	ld.global.u32 	%r626, [%rd6+140];
	xor.b32  	%r963, %r963, %r626;
	ld.global.u32 	%r627, [%rd6+144];
	xor.b32  	%r962, %r962, %r627;
	ld.global.u32 	%r628, [%rd6+148];
	xor.b32  	%r961, %r961, %r628;
	ld.global.u32 	%r629, [%rd6+152];
	xor.b32  	%r960, %r960, %r629;
	ld.global.u32 	%r630, [%rd6+156];
	xor.b32  	%r959, %r959, %r630;
$L__BB0_21:
	and.b32  	%r632, %r573, 256;
	setp.eq.s32 	%p12, %r632, 0;
	@%p12 bra 	$L__BB0_23;
	ld.global.u32 	%r633, [%rd6+160];
	xor.b32  	%r963, %r963, %r633;
	ld.global.u32 	%r634, [%rd6+164];
	xor.b32  	%r962, %r962, %r634;
	ld.global.u32 	%r635, [%rd6+168];
	xor.b32  	%r961, %r961, %r635;
	ld.global.u32 	%r636, [%rd6+172];
	xor.b32  	%r960, %r960, %r636;
	ld.global.u32 	%r637, [%rd6+176];
	xor.b32  	%r959, %r959, %r637;
$L__BB0_23:
	and.b32  	%r639, %r573, 512;
	setp.eq.s32 	%p13, %r639, 0;
	@%p13 bra 	$L__BB0_25;
	ld.global.u32 	%r640, [%rd6+180];
	xor.b32  	%r963, %r963, %r640;
	ld.global.u32 	%r641, [%rd6+184];
	xor.b32  	%r962, %r962, %r641;
	ld.global.u32 	%r642, [%rd6+188];
	xor.b32  	%r961, %r961, %r642;
	ld.global.u32 	%r643, [%rd6+192];
	xor.b32  	%r960, %r960, %r643;
	ld.global.u32 	%r644, [%rd6+196];
	xor.b32  	%r959, %r959, %r644;
$L__BB0_25:
	and.b32  	%r646, %r573, 1024;
	setp.eq.s32 	%p14, %r646, 0;
	@%p14 bra 	$L__BB0_27;
	ld.global.u32 	%r647, [%rd6+200];
	xor.b32  	%r963, %r963, %r647;
	ld.global.u32 	%r648, [%rd6+204];
	xor.b32  	%r962, %r962, %r648;
	ld.global.u32 	%r649, [%rd6+208];
	xor.b32  	%r961, %r961, %r649;
	ld.global.u32 	%r650, [%rd6+212];
	xor.b32  	%r960, %r960, %r650;
	ld.global.u32 	%r651, [%rd6+216];
	xor.b32  	%r959, %r959, %r651;
$L__BB0_27:
	and.b32  	%r653, %r573, 2048;
	setp.eq.s32 	%p15, %r653, 0;
	@%p15 bra 	$L__BB0_29;
	ld.global.u32 	%r654, [%rd6+220];
	xor.b32  	%r963, %r963, %r654;
	ld.global.u32 	%r655, [%rd6+224];
	xor.b32  	%r962, %r962, %r655;
	ld.global.u32 	%r656, [%rd6+228];
	xor.b32  	%r961, %r961, %r656;
	ld.global.u32 	%r657, [%rd6+232];
	xor.b32  	%r960, %r960, %r657;
	ld.global.u32 	%r658, [%rd6+236];
	xor.b32  	%r959, %r959, %r658;
$L__BB0_29:
	and.b32  	%r660, %r573, 4096;
	setp.eq.s32 	%p16, %r660, 0;
	@%p16 bra 	$L__BB0_31;
	ld.global.u32 	%r661, [%rd6+240];
	xor.b32  	%r963, %r963, %r661;
	ld.global.u32 	%r662, [%rd6+244];
	xor.b32  	%r962, %r962, %r662;
	ld.global.u32 	%r663, [%rd6+248];
	xor.b32  	%r961, %r961, %r663;
	ld.global.u32 	%r664, [%rd6+252];
	xor.b32  	%r960, %r960, %r664;
	ld.global.u32 	%r665, [%rd6+256];
	xor.b32  	%r959, %r959, %r665;
$L__BB0_31:
	and.b32  	%r667, %r573, 8192;
	setp.eq.s32 	%p17, %r667, 0;
	@%p17 bra 	$L__BB0_33;
	ld.global.u32 	%r668, [%rd6+260];
	xor.b32  	%r963, %r963, %r668;
	ld.global.u32 	%r669, [%rd6+264];
	xor.b32  	%r962, %r962, %r669;
	ld.global.u32 	%r670, [%rd6+268];
	xor.b32  	%r961, %r961, %r670;
	ld.global.u32 	%r671, [%rd6+272];
	xor.b32  	%r960, %r960, %r671;
	ld.global.u32 	%r672, [%rd6+276];
	xor.b32  	%r959, %r959, %r672;
$L__BB0_33:
	and.b32  	%r674, %r573, 16384;
	setp.eq.s32 	%p18, %r674, 0;
	@%p18 bra 	$L__BB0_35;
	ld.global.u32 	%r675, [%rd6+280];
	xor.b32  	%r963, %r963, %r675;
	ld.global.u32 	%r676, [%rd6+284];
	xor.b32  	%r962, %r962, %r676;
	ld.global.u32 	%r677, [%rd6+288];
	xor.b32  	%r961, %r961, %r677;
	ld.global.u32 	%r678, [%rd6+292];
	xor.b32  	%r960, %r960, %r678;
	ld.global.u32 	%r679, [%rd6+296];
	xor.b32  	%r959, %r959, %r679;
$L__BB0_35:
	and.b32  	%r681, %r573, 32768;
	setp.eq.s32 	%p19, %r681, 0;
	@%p19 bra 	$L__BB0_37;
	ld.global.u32 	%r682, [%rd6+300];
	xor.b32  	%r963, %r963, %r682;
	ld.global.u32 	%r683, [%rd6+304];
	xor.b32  	%r962, %r962, %r683;
	ld.global.u32 	%r684, [%rd6+308];
	xor.b32  	%r961, %r961, %r684;
	ld.global.u32 	%r685, [%rd6+312];
	xor.b32  	%r960, %r960, %r685;
	ld.global.u32 	%r686, [%rd6+316];
	xor.b32  	%r959, %r959, %r686;
$L__BB0_37:
	add.s32 	%r958, %r958, 16;
	setp.ne.s32 	%p20, %r958, 32;
	@%p20 bra 	$L__BB0_5;
	mad.lo.s32 	%r687, %r952, -31, %r21;
	add.s32 	%r952, %r687, 1;
	setp.ne.s32 	%p21, %r952, 5;
	@%p21 bra 	$L__BB0_4;
	st.local.u32 	[%rd1+4], %r963;
	st.local.v2.u32 	[%rd1+8], {%r962, %r961};
	st.local.v2.u32 	[%rd1+16], {%r960, %r959};
	setp.eq.s64 	%p22, %rd4, 1;
	@%p22 bra 	$L__BB0_114;
	mov.b32 	%r959, 0;
	mov.u32 	%r960, %r959;
	mov.u32 	%r961, %r959;
	mov.u32 	%r962, %r959;
	mov.u32 	%r963, %r959;
	mov.u32 	%r1044, %r959;
$L__BB0_41:
	mul.wide.u32 	%rd18, %r1044, 4;
	add.s64 	%rd19, %rd1, %rd18;
	ld.local.u32 	%r196, [%rd19+4];
	shl.b32 	%r197, %r1044, 5;
	mov.b32 	%r1050, 0;
$L__BB0_42:
	.pragma "nounroll";
	shr.u32 	%r690, %r196, %r1050;
	and.b32  	%r691, %r690, 1;
	setp.eq.b32 	%p23, %r691, 1;
	not.pred 	%p24, %p23;
	add.s32 	%r692, %r197, %r1050;
	mul.lo.s32 	%r693, %r692, 5;
	mul.wide.u32 	%rd20, %r693, 4;
	add.s64 	%rd7, %rd5, %rd20;
	@%p24 bra 	$L__BB0_44;
	ld.global.u32 	%r694, [%rd7];
	xor.b32  	%r963, %r963, %r694;
	ld.global.u32 	%r695, [%rd7+4];
	xor.b32  	%r962, %r962, %r695;
	ld.global.u32 	%r696, [%rd7+8];
	xor.b32  	%r961, %r961, %r696;
	ld.global.u32 	%r697, [%rd7+12];
	xor.b32  	%r960, %r960, %r697;
	ld.global.u32 	%r698, [%rd7+16];
	xor.b32  	%r959, %r959, %r698;
$L__BB0_44:
	and.b32  	%r700, %r690, 2;
	setp.eq.s32 	%p25, %r700, 0;
	@%p25 bra 	$L__BB0_46;
	ld.global.u32 	%r701, [%rd7+20];
	xor.b32  	%r963, %r963, %r701;
	ld.global.u32 	%r702, [%rd7+24];
	xor.b32  	%r962, %r962, %r702;
	ld.global.u32 	%r703, [%rd7+28];
	xor.b32  	%r961, %r961, %r703;
	ld.global.u32 	%r704, [%rd7+32];
	xor.b32  	%r960, %r960, %r704;
	ld.global.u32 	%r705, [%rd7+36];
	xor.b32  	%r959, %r959, %r705;
$L__BB0_46:
	and.b32  	%r707, %r690, 4;
	setp.eq.s32 	%p26, %r707, 0;
	@%p26 bra 	$L__BB0_48;
	ld.global.u32 	%r708, [%rd7+40];
	xor.b32  	%r963, %r963, %r708;
	ld.global.u32 	%r709, [%rd7+44];
	xor.b32  	%r962, %r962, %r709;
	ld.global.u32 	%r710, [%rd7+48];
	xor.b32  	%r961, %r961, %r710;
	ld.global.u32 	%r711, [%rd7+52];
	xor.b32  	%r960, %r960, %r711;
	ld.global.u32 	%r712, [%rd7+56];
	xor.b32  	%r959, %r959, %r712;
$L__BB0_48:
	and.b32  	%r714, %r690, 8;
	setp.eq.s32 	%p27, %r714, 0;
	@%p27 bra 	$L__BB0_50;
	ld.global.u32 	%r715, [%rd7+60];
	xor.b32  	%r963, %r963, %r715;
	ld.global.u32 	%r716, [%rd7+64];
	xor.b32  	%r962, %r962, %r716;
	ld.global.u32 	%r717, [%rd7+68];
	xor.b32  	%r961, %r961, %r717;
	ld.global.u32 	%r718, [%rd7+72];
	xor.b32  	%r960, %r960, %r718;
	ld.global.u32 	%r719, [%rd7+76];
	xor.b32  	%r959, %r959, %r719;
$L__BB0_50:
	and.b32  	%r721, %r690, 16;
	setp.eq.s32 	%p28, %r721, 0;
	@%p28 bra 	$L__BB0_52;
	ld.global.u32 	%r722, [%rd7+80];
	xor.b32  	%r963, %r963, %r722;
	ld.global.u32 	%r723, [%rd7+84];
	xor.b32  	%r962, %r962, %r723;
	ld.global.u32 	%r724, [%rd7+88];
	xor.b32  	%r961, %r961, %r724;
	ld.global.u32 	%r725, [%rd7+92];
	xor.b32  	%r960, %r960, %r725;
	ld.global.u32 	%r726, [%rd7+96];
	xor.b32  	%r959, %r959, %r726;
$L__BB0_52:
	and.b32  	%r728, %r690, 32;
	setp.eq.s32 	%p29, %r728, 0;
	@%p29 bra 	$L__BB0_54;
	ld.global.u32 	%r729, [%rd7+100];
	xor.b32  	%r963, %r963, %r729;
	ld.global.u32 	%r730, [%rd7+104];
	xor.b32  	%r962, %r962, %r730;
	ld.global.u32 	%r731, [%rd7+108];
	xor.b32  	%r961, %r961, %r731;
	ld.global.u32 	%r732, [%rd7+112];
	xor.b32  	%r960, %r960, %r732;
	ld.global.u32 	%r733, [%rd7+116];
	xor.b32  	%r959, %r959, %r733;
$L__BB0_54:
	and.b32  	%r735, %r690, 64;
	setp.eq.s32 	%p30, %r735, 0;
	@%p30 bra 	$L__BB0_56;
	ld.global.u32 	%r736, [%rd7+120];
	xor.b32  	%r963, %r963, %r736;
	ld.global.u32 	%r737, [%rd7+124];
	xor.b32  	%r962, %r962, %r737;
	ld.global.u32 	%r738, [%rd7+128];
	xor.b32  	%r961, %r961, %r738;
	ld.global.u32 	%r739, [%rd7+132];
	xor.b32  	%r960, %r960, %r739;
	ld.global.u32 	%r740, [%rd7+136];
	xor.b32  	%r959, %r959, %r740;
$L__BB0_56:
	and.b32  	%r742, %r690, 128;
	setp.eq.s32 	%p31, %r742, 0;
	@%p31 bra 	$L__BB0_58;
	ld.global.u32 	%r743, [%rd7+140];
	xor.b32  	%r963, %r963, %r743;
	ld.global.u32 	%r744, [%rd7+144];
	xor.b32  	%r962, %r962, %r744;
	ld.global.u32 	%r745, [%rd7+148];
	xor.b32  	%r961, %r961, %r745;
	ld.global.u32 	%r746, [%rd7+152];
	xor.b32  	%r960, %r960, %r746;
	ld.global.u32 	%r747, [%rd7+156];
	xor.b32  	%r959, %r959, %r747;
$L__BB0_58:
	and.b32  	%r749, %r690, 256;
	setp.eq.s32 	%p32, %r749, 0;
	@%p32 bra 	$L__BB0_60;
	ld.global.u32 	%r750, [%rd7+160];
	xor.b32  	%r963, %r963, %r750;
	ld.global.u32 	%r751, [%rd7+164];
	xor.b32  	%r962, %r962, %r751;
	ld.global.u32 	%r752, [%rd7+168];
	xor.b32  	%r961, %r961, %r752;
	ld.global.u32 	%r753, [%rd7+172];
	xor.b32  	%r960, %r960, %r753;
	ld.global.u32 	%r754, [%rd7+176];
	xor.b32  	%r959, %r959, %r754;
$L__BB0_60:
	and.b32  	%r756, %r690, 512;
	setp.eq.s32 	%p33, %r756, 0;
	@%p33 bra 	$L__BB0_62;
	ld.global.u32 	%r757, [%rd7+180];
	xor.b32  	%r963, %r963, %r757;
	ld.global.u32 	%r758, [%rd7+184];
	xor.b32  	%r962, %r962, %r758;
	ld.global.u32 	%r759, [%rd7+188];
	xor.b32  	%r961, %r961, %r759;
	ld.global.u32 	%r760, [%rd7+192];
	xor.b32  	%r960, %r960, %r760;
	ld.global.u32 	%r761, [%rd7+196];
	xor.b32  	%r959, %r959, %r761;
$L__BB0_62:
	and.b32  	%r763, %r690, 1024;
	setp.eq.s32 	%p34, %r763, 0;
	@%p34 bra 	$L__BB0_64;
	ld.global.u32 	%r764, [%rd7+200];
	xor.b32  	%r963, %r963, %r764;
	ld.global.u32 	%r765, [%rd7+204];
	xor.b32  	%r962, %r962, %r765;
	ld.global.u32 	%r766, [%rd7+208];
	xor.b32  	%r961, %r961, %r766;
	ld.global.u32 	%r767, [%rd7+212];
	xor.b32  	%r960, %r960, %r767;
	ld.global.u32 	%r768, [%rd7+216];
	xor.b32  	%r959, %r959, %r768;
$L__BB0_64:
	and.b32  	%r770, %r690, 2048;
	setp.eq.s32 	%p35, %r770, 0;
	@%p35 bra 	$L__BB0_66;
	ld.global.u32 	%r771, [%rd7+220];
	xor.b32  	%r963, %r963, %r771;
	ld.global.u32 	%r772, [%rd7+224];
	xor.b32  	%r962, %r962, %r772;
	ld.global.u32 	%r773, [%rd7+228];
	xor.b32  	%r961, %r961, %r773;
	ld.global.u32 	%r774, [%rd7+232];
	xor.b32  	%r960, %r960, %r774;
	ld.global.u32 	%r775, [%rd7+236];
	xor.b32  	%r959, %r959, %r775;
$L__BB0_66:
	and.b32  	%r777, %r690, 4096;
	setp.eq.s32 	%p36, %r777, 0;
	@%p36 bra 	$L__BB0_68;
	ld.global.u32 	%r778, [%rd7+240];
	xor.b32  	%r963, %r963, %r778;
	ld.global.u32 	%r779, [%rd7+244];
	xor.b32  	%r962, %r962, %r779;
	ld.global.u32 	%r780, [%rd7+248];
	xor.b32  	%r961, %r961, %r780;
	ld.global.u32 	%r781, [%rd7+252];
	xor.b32  	%r960, %r960, %r781;
	ld.global.u32 	%r782, [%rd7+256];
	xor.b32  	%r959, %r959, %r782;
$L__BB0_68:
	and.b32  	%r784, %r690, 8192;
	setp.eq.s32 	%p37, %r784, 0;
	@%p37 bra 	$L__BB0_70;
	ld.global.u32 	%r785, [%rd7+260];
	xor.b32  	%r963, %r963, %r785;
	ld.global.u32 	%r786, [%rd7+264];
	xor.b32  	%r962, %r962, %r786;
	ld.global.u32 	%r787, [%rd7+268];
	xor.b32  	%r961, %r961, %r787;
	ld.global.u32 	%r788, [%rd7+272];
	xor.b32  	%r960, %r960, %r788;
	ld.global.u32 	%r789, [%rd7+276];
	xor.b32  	%r959, %r959, %r789;
$L__BB0_70:
	and.b32  	%r791, %r690, 16384;
	setp.eq.s32 	%p38, %r791, 0;
	@%p38 bra 	$L__BB0_72;
	ld.global.u32 	%r792, [%rd7+280];
	xor.b32  	%r963, %r963, %r792;
	ld.global.u32 	%r793, [%rd7+284];
	xor.b32  	%r962, %r962, %r793;
	ld.global.u32 	%r794, [%rd7+288];
	xor.b32  	%r961, %r961, %r794;
	ld.global.u32 	%r795, [%rd7+292];
	xor.b32  	%r960, %r960, %r795;
	ld.global.u32 	%r796, [%rd7+296];
	xor.b32  	%r959, %r959, %r796;
$L__BB0_72:
	and.b32  	%r798, %r690, 32768;
	setp.eq.s32 	%p39, %r798, 0;
	@%p39 bra 	$L__BB0_74;
	ld.global.u32 	%r799, [%rd7+300];
	xor.b32  	%r963, %r963, %r799;
	ld.global.u32 	%r800, [%rd7+304];
	xor.b32  	%r962, %r962, %r800;
	ld.global.u32 	%r801, [%rd7+308];
	xor.b32  	%r961, %r961, %r801;
	ld.global.u32 	%r802, [%rd7+312];
	xor.b32  	%r960, %r960, %r802;
	ld.global.u32 	%r803, [%rd7+316];
	xor.b32  	%r959, %r959, %r803;
$L__BB0_74:
	add.s32 	%r1050, %r1050, 16;
	setp.ne.s32 	%p40, %r1050, 32;
	@%p40 bra 	$L__BB0_42;
	mad.lo.s32 	%r804, %r1044, -31, %r197;
	add.s32 	%r1044, %r804, 1;
	setp.ne.s32 	%p41, %r1044, 5;
	@%p41 bra 	$L__BB0_41;
	st.local.u32 	[%rd1+4], %r963;
	st.local.v2.u32 	[%rd1+8], {%r962, %r961};
	st.local.v2.u32 	[%rd1+16], {%r960, %r959};
	setp.ne.s64 	%p42, %rd4, 3;
	@%p42 bra 	$L__BB0_114;
	mov.b32 	%r959, 0;
	mov.u32 	%r960, %r959;
	mov.u32 	%r961, %r959;
	mov.u32 	%r962, %r959;
	mov.u32 	%r963, %r959;
	mov.u32 	%r1136, %r959;
$L__BB0_78:
	mul.wide.u32 	%rd21, %r1136, 4;
	add.s64 	%rd22, %rd1, %rd21;
	ld.local.u32 	%r372, [%rd22+4];
	shl.b32 	%r373, %r1136, 5;
	mov.b32 	%r1142, 0;
$L__BB0_79:
	.pragma "nounroll";
	shr.u32 	%r807, %r372, %r1142;
	and.b32  	%r808, %r807, 1;
	setp.eq.b32 	%p43, %r808, 1;
	not.pred 	%p44, %p43;
	add.s32 	%r809, %r373, %r1142;
	mul.lo.s32 	%r810, %r809, 5;
	mul.wide.u32 	%rd23, %r810, 4;
	add.s64 	%rd8, %rd5, %rd23;
	@%p44 bra 	$L__BB0_81;
	ld.global.u32 	%r811, [%rd8];
	xor.b32  	%r963, %r963, %r811;
	ld.global.u32 	%r812, [%rd8+4];
	xor.b32  	%r962, %r962, %r812;
	ld.global.u32 	%r813, [%rd8+8];
	xor.b32  	%r961, %r961, %r813;
	ld.global.u32 	%r814, [%rd8+12];
	xor.b32  	%r960, %r960, %r814;
	ld.global.u32 	%r815, [%rd8+16];
	xor.b32  	%r959, %r959, %r815;
$L__BB0_81:
	and.b32  	%r817, %r807, 2;
	setp.eq.s32 	%p45, %r817, 0;
	@%p45 bra 	$L__BB0_83;
	ld.global.u32 	%r818, [%rd8+20];
	xor.b32  	%r963, %r963, %r818;
	ld.global.u32 	%r819, [%rd8+24];
	xor.b32  	%r962, %r962, %r819;
	ld.global.u32 	%r820, [%rd8+28];
	xor.b32  	%r961, %r961, %r820;
	ld.global.u32 	%r821, [%rd8+32];
	xor.b32  	%r960, %r960, %r821;
	ld.global.u32 	%r822, [%rd8+36];
	xor.b32  	%r959, %r959, %r822;
$L__BB0_83:
	and.b32  	%r824, %r807, 4;
	setp.eq.s32 	%p46, %r824, 0;
	@%p46 bra 	$L__BB0_85;
	ld.global.u32 	%r825, [%rd8+40];
	xor.b32  	%r963, %r963, %r825;
	ld.global.u32 	%r826, [%rd8+44];
	xor.b32  	%r962, %r962, %r826;
	ld.global.u32 	%r827, [%rd8+48];
	xor.b32  	%r961, %r961, %r827;
	ld.global.u32 	%r828, [%rd8+52];
	xor.b32  	%r960, %r960, %r828;
	ld.global.u32 	%r829, [%rd8+56];
	xor.b32  	%r959, %r959, %r829;
$L__BB0_85:
	and.b32  	%r831, %r807, 8;
	setp.eq.s32 	%p47, %r831, 0;
	@%p47 bra 	$L__BB0_87;
	ld.global.u32 	%r832, [%rd8+60];
	xor.b32  	%r963, %r963, %r832;
	ld.global.u32 	%r833, [%rd8+64];
	xor.b32  	%r962, %r962, %r833;
	ld.global.u32 	%r834, [%rd8+68];
	xor.b32  	%r961, %r961, %r834;
	ld.global.u32 	%r835, [%rd8+72];
	xor.b32  	%r960, %r960, %r835;
	ld.global.u32 	%r836, [%rd8+76];
	xor.b32  	%r959, %r959, %r836;
$L__BB0_87:
	and.b32  	%r838, %r807, 16;
	setp.eq.s32 	%p48, %r838, 0;
	@%p48 bra 	$L__BB0_89;
	ld.global.u32 	%r839, [%rd8+80];
	xor.b32  	%r963, %r963, %r839;
	ld.global.u32 	%r840, [%rd8+84];
	xor.b32  	%r962, %r962, %r840;
	ld.global.u32 	%r841, [%rd8+88];
	xor.b32  	%r961, %r961, %r841;
	ld.global.u32 	%r842, [%rd8+92];
	xor.b32  	%r960, %r960, %r842;
	ld.global.u32 	%r843, [%rd8+96];
	xor.b32  	%r959, %r959, %r843;
$L__BB0_89:
	and.b32  	%r845, %r807, 32;
	setp.eq.s32 	%p49, %r845, 0;
	@%p49 bra 	$L__BB0_91;
	ld.global.u32 	%r846, [%rd8+100];
	xor.b32  	%r963, %r963, %r846;
	ld.global.u32 	%r847, [%rd8+104];
	xor.b32  	%r962, %r962, %r847;
	ld.global.u32 	%r848, [%rd8+108];
	xor.b32  	%r961, %r961, %r848;
	ld.global.u32 	%r849, [%rd8+112];
	xor.b32  	%r960, %r960, %r849;
	ld.global.u32 	%r850, [%rd8+116];
	xor.b32  	%r959, %r959, %r850;
$L__BB0_91:
	and.b32  	%r852, %r807, 64;
	setp.eq.s32 	%p50, %r852, 0;
	@%p50 bra 	$L__BB0_93;
	ld.global.u32 	%r853, [%rd8+120];
	xor.b32  	%r963, %r963, %r853;
	ld.global.u32 	%r854, [%rd8+124];
	xor.b32  	%r962, %r962, %r854;
	ld.global.u32 	%r855, [%rd8+128];
	xor.b32  	%r961, %r961, %r855;
	ld.global.u32 	%r856, [%rd8+132];
	xor.b32  	%r960, %r960, %r856;
	ld.global.u32 	%r857, [%rd8+136];
	xor.b32  	%r959, %r959, %r857;
$L__BB0_93:
	and.b32  	%r859, %r807, 128;
	setp.eq.s32 	%p51, %r859, 0;
	@%p51 bra 	$L__BB0_95;
	ld.global.u32 	%r860, [%rd8+140];
	xor.b32  	%r963, %r963, %r860;
	ld.global.u32 	%r861, [%rd8+144];
	xor.b32  	%r962, %r962, %r861;
	ld.global.u32 	%r862, [%rd8+148];
	xor.b32  	%r961, %r961, %r862;
	ld.global.u32 	%r863, [%rd8+152];
	xor.b32  	%r960, %r960, %r863;
	ld.global.u32 	%r864, [%rd8+156];
	xor.b32  	%r959, %r959, %r864;
$L__BB0_95:
	and.b32  	%r866, %r807, 256;
	setp.eq.s32 	%p52, %r866, 0;
	@%p52 bra 	$L__BB0_97;
	ld.global.u32 	%r867, [%rd8+160];
	xor.b32  	%r963, %r963, %r867;
	ld.global.u32 	%r868, [%rd8+164];
	xor.b32  	%r962, %r962, %r868;
	ld.global.u32 	%r869, [%rd8+168];
	xor.b32  	%r961, %r961, %r869;
	ld.global.u32 	%r870, [%rd8+172];
	xor.b32  	%r960, %r960, %r870;
	ld.global.u32 	%r871, [%rd8+176];
	xor.b32  	%r959, %r959, %r871;
$L__BB0_97:
	and.b32  	%r873, %r807, 512;
	setp.eq.s32 	%p53, %r873, 0;
	@%p53 bra 	$L__BB0_99;
	ld.global.u32 	%r874, [%rd8+180];
	xor.b32  	%r963, %r963, %r874;
	ld.global.u32 	%r875, [%rd8+184];
	xor.b32  	%r962, %r962, %r875;
	ld.global.u32 	%r876, [%rd8+188];
	xor.b32  	%r961, %r961, %r876;
	ld.global.u32 	%r877, [%rd8+192];
	xor.b32  	%r960, %r960, %r877;
	ld.global.u32 	%r878, [%rd8+196];
	xor.b32  	%r959, %r959, %r878;
$L__BB0_99:
	and.b32  	%r880, %r807, 1024;
	setp.eq.s32 	%p54, %r880, 0;
	@%p54 bra 	$L__BB0_101;
	ld.global.u32 	%r881, [%rd8+200];
	xor.b32  	%r963, %r963, %r881;
	ld.global.u32 	%r882, [%rd8+204];
	xor.b32  	%r962, %r962, %r882;
	ld.global.u32 	%r883, [%rd8+208];
	xor.b32  	%r961, %r961, %r883;
	ld.global.u32 	%r884, [%rd8+212];
	xor.b32  	%r960, %r960, %r884;
	ld.global.u32 	%r885, [%rd8+216];
	xor.b32  	%r959, %r959, %r885;
$L__BB0_101:
	and.b32  	%r887, %r807, 2048;
	setp.eq.s32 	%p55, %r887, 0;
	@%p55 bra 	$L__BB0_103;
	ld.global.u32 	%r888, [%rd8+220];
	xor.b32  	%r963, %r963, %r888;
	ld.global.u32 	%r889, [%rd8+224];
	xor.b32  	%r962, %r962, %r889;
	ld.global.u32 	%r890, [%rd8+228];
	xor.b32  	%r961, %r961, %r890;
	ld.global.u32 	%r891, [%rd8+232];
	xor.b32  	%r960, %r960, %r891;
	ld.global.u32 	%r892, [%rd8+236];
	xor.b32  	%r959, %r959, %r892;
$L__BB0_103:
	and.b32  	%r894, %r807, 4096;
	setp.eq.s32 	%p56, %r894, 0;
	@%p56 bra 	$L__BB0_105;
	ld.global.u32 	%r895, [%rd8+240];
	xor.b32  	%r963, %r963, %r895;
	ld.global.u32 	%r896, [%rd8+244];
	xor.b32  	%r962, %r962, %r896;
	ld.global.u32 	%r897, [%rd8+248];
	xor.b32  	%r961, %r961, %r897;
	ld.global.u32 	%r898, [%rd8+252];
	xor.b32  	%r960, %r960, %r898;
	ld.global.u32 	%r899, [%rd8+256];
	xor.b32  	%r959, %r959, %r899;
$L__BB0_105:
	and.b32  	%r901, %r807, 8192;
	setp.eq.s32 	%p57, %r901, 0;
	@%p57 bra 	$L__BB0_107;
	ld.global.u32 	%r902, [%rd8+260];
	xor.b32  	%r963, %r963, %r902;
	ld.global.u32 	%r903, [%rd8+264];
	xor.b32  	%r962, %r962, %r903;
	ld.global.u32 	%r904, [%rd8+268];
	xor.b32  	%r961, %r961, %r904;
	ld.global.u32 	%r905, [%rd8+272];
	xor.b32  	%r960, %r960, %r905;
	ld.global.u32 	%r906, [%rd8+276];
	xor.b32  	%r959, %r959, %r906;
$L__BB0_107:
	and.b32  	%r908, %r807, 16384;
	setp.eq.s32 	%p58, %r908, 0;
	@%p58 bra 	$L__BB0_109;
	ld.global.u32 	%r909, [%rd8+280];
	xor.b32  	%r963, %r963, %r909;
	ld.global.u32 	%r910, [%rd8+284];
	xor.b32  	%r962, %r962, %r910;
	ld.global.u32 	%r911, [%rd8+288];
	xor.b32  	%r961, %r961, %r911;
	ld.global.u32 	%r912, [%rd8+292];
	xor.b32  	%r960, %r960, %r912;
	ld.global.u32 	%r913, [%rd8+296];
	xor.b32  	%r959, %r959, %r913;
$L__BB0_109:
	and.b32  	%r915, %r807, 32768;
	setp.eq.s32 	%p59, %r915, 0;
	@%p59 bra 	$L__BB0_111;
	ld.global.u32 	%r916, [%rd8+300];
	xor.b32  	%r963, %r963, %r916;
	ld.global.u32 	%r917, [%rd8+304];
	xor.b32  	%r962, %r962, %r917;
	ld.global.u32 	%r918, [%rd8+308];
	xor.b32  	%r961, %r961, %r918;
	ld.global.u32 	%r919, [%rd8+312];
	xor.b32  	%r960, %r960, %r919;
	ld.global.u32 	%r920, [%rd8+316];
	xor.b32  	%r959, %r959, %r920;
$L__BB0_111:
	add.s32 	%r1142, %r1142, 16;
	setp.ne.s32 	%p60, %r1142, 32;
	@%p60 bra 	$L__BB0_79;
	mad.lo.s32 	%r921, %r1136, -31, %r373;
	add.s32 	%r1136, %r921, 1;
	setp.ne.s32 	%p61, %r1136, 5;
	@%p61 bra 	$L__BB0_78;
	st.local.u32 	[%rd1+4], %r963;
	st.local.v2.u32 	[%rd1+8], {%r962, %r961};
	st.local.v2.u32 	[%rd1+16], {%r960, %r959};
$L__BB0_114:
	shr.u64 	%rd31, %rd3, 2;
	add.s32 	%r946, %r946, 1;
	setp.gt.u64 	%p62, %rd3, 3;
	@%p62 bra 	$L__BB0_2;
$L__BB0_115:
	mov.u32 	%r1233, %r959;
	mov.u32 	%r1234, %r960;
	mov.u32 	%r1235, %r961;
	mov.u32 	%r1236, %r962;
	mov.u32 	%r1237, %r963;
	mov.u32 	%r1238, %r2;
$L__BB0_116:
	mov.u32 	%r556, %r1236;
	mov.u32 	%r1236, %r1235;
	mov.u32 	%r1235, %r1234;
	mov.u32 	%r1234, %r1233;
	shr.u32 	%r922, %r1237, 2;
	xor.b32  	%r923, %r922, %r1237;
	shl.b32 	%r924, %r1234, 4;
	shl.b32 	%r925, %r923, 1;
	xor.b32  	%r926, %r924, %r925;
	xor.b32  	%r927, %r926, %r1234;
	xor.b32  	%r1233, %r927, %r923;
	add.s32 	%r1238, %r1238, 362437;
	add.s32 	%r561, %r1233, %r1238;
	setp.gt.s32 	%p63, %r561, 2147483644;
	mov.u32 	%r1237, %r556;
	@%p63 bra 	$L__BB0_116;
	mul.hi.s32 	%r928, %r561, 1717986919;
	shr.u32 	%r929, %r928, 31;
	shr.u32 	%r930, %r928, 1;
	add.s32 	%r931, %r930, %r929;
	mul.lo.s32 	%r932, %r931, 5;
	sub.s32 	%r933, %r561, %r932;
	mul.lo.s32 	%r562, %r933, 6;
	setp.gt.s32 	%p64, %r562, 20;
	@%p64 bra 	$L__BB0_115;
	mov.u32 	%r934, %ctaid.x;
	shl.b32 	%r935, %r934, 10;
	add.u64 	%rd24, %SP, 48;
	add.u64 	%rd25, %SPL, 48;
	cvta.to.global.u64 	%rd26, %rd10;
	cvt.u16.u32 	%rs1, %r562;
	mul.lo.s16 	%rs2, %rs1, -109;
	shr.u16 	%rs3, %rs2, 8;
	add.s16 	%rs4, %rs3, %rs1;
	and.b16  	%rs5, %rs4, 128;
	shr.u16 	%rs6, %rs5, 7;
	cvt.s16.s8 	%rs7, %rs4;
	shr.s16 	%rs8, %rs7, 2;
	add.s16 	%rs9, %rs8, %rs6;
	mul.lo.s16 	%rs10, %rs9, 7;
	sub.s16 	%rs11, %rs1, %rs10;
	add.s16 	%rs12, %rs11, 1;
	cvt.u32.u16 	%r936, %rs12;
	cvt.s32.s8 	%r937, %r936;
	st.local.u32 	[%rd25], %r937;
	mov.u64 	%rd27, $str;
	cvta.global.u64 	%rd28, %rd27;
	{ // callseq 0, 0
	.param .b64 param0;
	st.param.b64 	[param0], %rd28;
	.param .b64 param1;
	st.param.b64 	[param1], %rd24;
	.param .b32 retval0;
	call.uni (retval0), 
	vprintf, 
	(
	param0, 
	param1
	);
	ld.param.b32 	%r938, [retval0];
	} // callseq 0
	or.b32  	%r940, %r935, %r1;
	mul.wide.s32 	%rd29, %r940, 4;
	add.s64 	%rd30, %rd26, %rd29;
	st.global.u32 	[%rd30], %r937;
	ret;

}
	// .globl	_Z10sum_kernelPi
.visible .entry _Z10sum_kernelPi(
	.param .u64 .ptr .align 1 _Z10sum_kernelPi_param_0
)
{
	.local .align 16 .b8 	__local_depot1[16];
	.reg .b64 	%SP;
	.reg .b64 	%SPL;
	.reg .pred 	%p<10>;
	.reg .b32 	%r<17>;
	.reg .b32 	%f<22>;
	.reg .b64 	%rd<11>;
	.reg .b64 	%fd<2>;

	mov.u64 	%SPL, __local_depot1;
	cvta.local.u64 	%SP, %SPL;
	ld.param.u64 	%rd4, [_Z10sum_kernelPi_param_0];
	cvta.to.global.u64 	%rd5, %rd4;
	mov.u32 	%r5, %tid.x;
	add.s32 	%r1, %r5, 1;
	add.s64 	%rd10, %rd5, 16;
	mov.f32 	%f21, 0f00000000;
	mov.b32 	%r16, 0;
$L__BB1_1:
	ld.global.u32 	%r6, [%rd10+-16];
	setp.eq.s32 	%p1, %r6, %r1;
	add.f32 	%f4, %f21, 0f3F800000;
	selp.f32 	%f5, %f4, %f21, %p1;
	ld.global.u32 	%r7, [%rd10+-12];
	setp.eq.s32 	%p2, %r7, %r1;
	add.f32 	%f6, %f5, 0f3F800000;
	selp.f32 	%f7, %f6, %f5, %p2;
	ld.global.u32 	%r8, [%rd10+-8];
	setp.eq.s32 	%p3, %r8, %r1;
	add.f32 	%f8, %f7, 0f3F800000;
	selp.f32 	%f9, %f8, %f7, %p3;
	ld.global.u32 	%r9, [%rd10+-4];
	setp.eq.s32 	%p4, %r9, %r1;
	add.f32 	%f10, %f9, 0f3F800000;
	selp.f32 	%f11, %f10, %f9, %p4;
	ld.global.u32 	%r10, [%rd10];
	setp.eq.s32 	%p5, %r10, %r1;
	add.f32 	%f12, %f11, 0f3F800000;
	selp.f32 	%f13, %f12, %f11, %p5;
	ld.global.u32 	%r11, [%rd10+4];
	setp.eq.s32 	%p6, %r11, %r1;
	add.f32 	%f14, %f13, 0f3F800000;
	selp.f32 	%f15, %f14, %f13, %p6;
	ld.global.u32 	%r12, [%rd10+8];
	setp.eq.s32 	%p7, %r12, %r1;
	add.f32 	%f16, %f15, 0f3F800000;
	selp.f32 	%f17, %f16, %f15, %p7;
	ld.global.u32 	%r13, [%rd10+12];
	setp.eq.s32 	%p8, %r13, %r1;
	add.f32 	%f18, %f17, 0f3F800000;
	selp.f32 	%f21, %f18, %f17, %p8;
	add.s32 	%r16, %r16, 8;
	add.s64 	%rd10, %rd10, 32;
	setp.ne.s32 	%p9, %r16, 1000;
	@%p9 bra 	$L__BB1_1;
	add.u64 	%rd6, %SP, 0;
	add.u64 	%rd7, %SPL, 0;
	div.rn.f32 	%f19, %f21, 0f447A0000;
	mul.f32 	%f20, %f19, 0f42C80000;
	cvt.f64.f32 	%fd1, %f20;
	st.local.u32 	[%rd7], %r1;
	st.local.f64 	[%rd7+8], %fd1;
	mov.u64 	%rd8, $str$1;
	cvta.global.u64 	%rd9, %rd8;
	{ // callseq 1, 0
	.param .b64 param0;
	st.param.b64 	[param0], %rd9;
	.param .b64 param1;
	st.param.b64 	[param1], %rd6;
	.param .b32 retval0;
	call.uni (retval0), 
	vprintf, 
	(
	param0, 
	param1
	);
	ld.param.b32 	%r14, [retval0];
	} // callseq 1
	ret;

}


// ===== COMPILED SASS (sm_100) =====

	.target	sm_100

	.elftype	@"ET_EXEC"


//--------------------- .note.nv.tkinfo           --------------------------
	.section	.note.nv.tkinfo,"",@"SHT_NOTE"
	.sectionflags	@"SHF_NOTE_NV_TKINFO"
	.tkinfo
        /*0018*/ 	.word	0x00000002
        /*0030*/ 	.string	""
        /*0030*/ 	.string	"ptxas"
        /*0030*/ 	.string	"Cuda compilation tools, release 13.0, V13.0.88"
        /*0030*/ 	.string	"Build cuda_13.0.r13.0/compiler.36424714_0"
        /*0030*/ 	.string	"-arch sm_100 -m 64 "



//--------------------- .note.nv.cuinfo           --------------------------
	.section	.note.nv.cuinfo,"",@"SHT_NOTE"
	.sectionflags	@"SHF_NOTE_NV_CUINFO"
        /*0018*/ 	.short	0x0002
        /*001a*/ 	.short	0x0064
        /*001c*/ 	.short	0x0082
	.zero		2


//--------------------- .nv.info                  --------------------------
	.section	.nv.info,"",@"SHT_CUDA_INFO"
	.align	4


	//----- nvinfo : EIATTR_REGCOUNT
	.align		4
        /*0000*/ 	.byte	0x04, 0x2f
        /*0002*/ 	.short	(.L_12 - .L_11)
	.align		4
.L_11:
        /*0004*/ 	.word	index@(_Z13random_kernelPiy)
        /*0008*/ 	.word	0x0000001f


	//----- nvinfo : EIATTR_FRAME_SIZE
	.align		4
.L_12:
        /*000c*/ 	.byte	0x04, 0x11
        /*000e*/ 	.short	(.L_14 - .L_13)
	.align		4
.L_13:
        /*0010*/ 	.word	index@(_Z13random_kernelPiy)
        /*0014*/ 	.word	0x00000038


	//----- nvinfo : EIATTR_REGCOUNT
	.align		4
.L_14:
        /*0018*/ 	.byte	0x04, 0x2f
        /*001a*/ 	.short	(.L_16 - .L_15)
	.align		4
.L_15:
        /*001c*/ 	.word	index@(_Z10sum_kernelPi)
        /*0020*/ 	.word	0x00000020


	//----- nvinfo : EIATTR_FRAME_SIZE
	.align		4
.L_16:
        /*0024*/ 	.byte	0x04, 0x11
        /*0026*/ 	.short	(.L_18 - .L_17)
	.align		4
.L_17:
        /*0028*/ 	.word	index@($__internal_0_$__cuda_sm3x_div_rn_noftz_f32_slowpath)
        /*002c*/ 	.word	0x00000010


	//----- nvinfo : EIATTR_FRAME_SIZE
	.align		4
.L_18:
        /*0030*/ 	.byte	0x04, 0x11
        /*0032*/ 	.short	(.L_20 - .L_19)
	.align		4
.L_19:
        /*0034*/ 	.word	index@(_Z10sum_kernelPi)
        /*0038*/ 	.word	0x00000010


	//----- nvinfo : EIATTR_MIN_STACK_SIZE
	.align		4
.L_20:
        /*003c*/ 	.byte	0x04, 0x12
        /*003e*/ 	.short	(.L_22 - .L_21)
	.align		4
.L_21:
        /*0040*/ 	.word	index@(_Z10sum_kernelPi)
        /*0044*/ 	.word	0x00000010


	//----- nvinfo : EIATTR_MIN_STACK_SIZE
	.align		4
.L_22:
        /*0048*/ 	.byte	0x04, 0x12
        /*004a*/ 	.short	(.L_24 - .L_23)
	.align		4
.L_23:
        /*004c*/ 	.word	index@(_Z13random_kernelPiy)
        /*0050*/ 	.word	0x00000038
.L_24:


//--------------------- .nv.compat                --------------------------
	.section	.nv.compat,"",@"SHT_CUDA_COMPAT_INFO"
	.align	4
        /*0000*/ 	.byte	0x02, 0x09, 0x00, 0x00, 0x02, 0x02, 0x01, 0x00, 0x02, 0x05, 0x05, 0x00, 0x03, 0x07, 0x01, 0x01
        /*0010*/ 	.byte	0x02, 0x03, 0x00, 0x00, 0x02, 0x06, 0x01, 0x00, 0x04, 0x0b, 0x08, 0x00, 0x01, 0x00, 0x00, 0x00
        /*0020*/ 	.byte	0x00, 0x00, 0x00, 0x00


//--------------------- .nv.info._Z10sum_kernelPi --------------------------
	.section	.nv.info._Z10sum_kernelPi,"",@"SHT_CUDA_INFO"
	.sectionflags	@""
	.align	4


	//----- nvinfo : EIATTR_CUDA_API_VERSION
	.align		4
        /*0000*/ 	.byte	0x04, 0x37
        /*0002*/ 	.short	(.L_26 - .L_25)
.L_25:
        /*0004*/ 	.word	0x00000082


	//----- nvinfo : EIATTR_KPARAM_INFO
	.align		4
.L_26:
        /*0008*/ 	.byte	0x04, 0x17
        /*000a*/ 	.short	(.L_28 - .L_27)
.L_27:
        /*000c*/ 	.word	0x00000000
        /*0010*/ 	.short	0x0000
        /*0012*/ 	.short	0x0000
        /*0014*/ 	.byte	0x00, 0xf5, 0x21, 0x00


	//----- nvinfo : EIATTR_SPARSE_MMA_MASK
	.align		4
.L_28:
        /*0018*/ 	.byte	0x03, 0x50
        /*001a*/ 	.short	0x0000


	//----- nvinfo : EIATTR_MAXREG_COUNT
	.align		4
        /*001c*/ 	.byte	0x03, 0x1b
        /*001e*/ 	.short	0x00ff


	//----- nvinfo : EIATTR_EXTERNS
	.align		4
        /*0020*/ 	.byte	0x04, 0x0f
        /*0022*/ 	.short	(.L_30 - .L_29)


	//   ....[0]....
	.align		4
.L_29:
        /*0024*/ 	.word	index@(vprintf)


	//----- nvinfo : EIATTR_MERCURY_ISA_VERSION
	.align		4
.L_30:
        /*0028*/ 	.byte	0x03, 0x5f
        /*002a*/ 	.short	0x0101


	//----- nvinfo : EIATTR_VRC_CTA_INIT_COUNT
	.align		4
        /*002c*/ 	.byte	0x02, 0x4a
	.zero		1
	.zero		1


	//----- nvinfo : EIATTR_SYSCALL_OFFSETS
	.align		4
        /*0030*/ 	.byte	0x04, 0x46
        /*0032*/ 	.short	(.L_32 - .L_31)


	//   ....[0]....
.L_31:
        /*0034*/ 	.word	0x00000a50


	//----- nvinfo : EIATTR_EXIT_INSTR_OFFSETS
	.align		4
.L_32:
        /*0038*/ 	.byte	0x04, 0x1c
        /*003a*/ 	.short	(.L_34 - .L_33)


	//   ....[0]....
.L_33:
        /*003c*/ 	.word	0x00000a60


	//----- nvinfo : EIATTR_CRS_STACK_SIZE
	.align		4
.L_34:
        /*0040*/ 	.byte	0x04, 0x1e
        /*0042*/ 	.short	(.L_36 - .L_35)
.L_35:
        /*0044*/ 	.word	0x00000000


	//----- nvinfo : EIATTR_CBANK_PARAM_SIZE
	.align		4
.L_36:
        /*0048*/ 	.byte	0x03, 0x19
        /*004a*/ 	.short	0x0008


	//----- nvinfo : EIATTR_PARAM_CBANK
	.align		4
        /*004c*/ 	.byte	0x04, 0x0a
        /*004e*/ 	.short	(.L_38 - .L_37)
	.align		4
.L_37:
        /*0050*/ 	.word	index@(.nv.constant0._Z10sum_kernelPi)
        /*0054*/ 	.short	0x0380
        /*0056*/ 	.short	0x0008


	//----- nvinfo : EIATTR_SW_WAR
	.align		4
.L_38:
        /*0058*/ 	.byte	0x04, 0x36
        /*005a*/ 	.short	(.L_40 - .L_39)
.L_39:
        /*005c*/ 	.word	0x00000008
.L_40:


//--------------------- .nv.info._Z13random_kernelPiy --------------------------
	.section	.nv.info._Z13random_kernelPiy,"",@"SHT_CUDA_INFO"
	.sectionflags	@""
	.align	4


	//----- nvinfo : EIATTR_CUDA_API_VERSION
	.align		4
        /*0000*/ 	.byte	0x04, 0x37
        /*0002*/ 	.short	(.L_42 - .L_41)
.L_41:
        /*0004*/ 	.word	0x00000082


	//----- nvinfo : EIATTR_KPARAM_INFO
	.align		4
.L_42:
        /*0008*/ 	.byte	0x04, 0x17
        /*000a*/ 	.short	(.L_44 - .L_43)
.L_43:
        /*000c*/ 	.word	0x00000000
        /*0010*/ 	.short	0x0001
        /*0012*/ 	.short	0x0008
        /*0014*/ 	.byte	0x00, 0xf0, 0x21, 0x00


	//----- nvinfo : EIATTR_KPARAM_INFO
	.align		4
.L_44:
        /*0018*/ 	.byte	0x04, 0x17
        /*001a*/ 	.short	(.L_46 - .L_45)
.L_45:
        /*001c*/ 	.word	0x00000000
        /*0020*/ 	.short	0x0000
        /*0022*/ 	.short	0x0000
        /*0024*/ 	.byte	0x00, 0xf5, 0x21, 0x00


	//----- nvinfo : EIATTR_SPARSE_MMA_MASK
	.align		4
.L_46:
        /*0028*/ 	.byte	0x03, 0x50
        /*002a*/ 	.short	0x0000


	//----- nvinfo : EIATTR_MAXREG_COUNT
	.align		4
        /*002c*/ 	.byte	0x03, 0x1b
        /*002e*/ 	.short	0x00ff


	//----- nvinfo : EIATTR_EXTERNS
	.align		4
        /*0030*/ 	.byte	0x04, 0x0f
        /*0032*/ 	.short	(.L_48 - .L_47)


	//   ....[0]....
	.align		4
.L_47:
        /*0034*/ 	.word	index@(vprintf)


	//----- nvinfo : EIATTR_MERCURY_ISA_VERSION
	.align		4
.L_48:
        /*0038*/ 	.byte	0x03, 0x5f
        /*003a*/ 	.short	0x0101


	//----- nvinfo : EIATTR_VRC_CTA_INIT_COUNT
	.align		4
        /*003c*/ 	.byte	0x02, 0x4a
	.zero		1
	.zero		1


	//----- nvinfo : EIATTR_SYSCALL_OFFSETS
	.align		4
        /*0040*/ 	.byte	0x04, 0x46
        /*0042*/ 	.short	(.L_50 - .L_49)


	//   ....[0]....
.L_49:
        /*0044*/ 	.word	0x00002a90


	//----- nvinfo : EIATTR_EXIT_INSTR_OFFSETS
	.align		4
.L_50:
        /*0048*/ 	.byte	0x04, 0x1c
        /*004a*/ 	.short	(.L_52 - .L_51)


	//   ....[0]....
.L_51:
        /*004c*/ 	.word	0x00002af0


	//----- nvinfo : EIATTR_CRS_STACK_SIZE
	.align		4
.L_52:
        /*0050*/ 	.byte	0x04, 0x1e
        /*0052*/ 	.short	(.L_54 - .L_53)
.L_53:
        /*0054*/ 	.word	0x00000000


	//----- nvinfo : EIATTR_CBANK_PARAM_SIZE
	.align		4
.L_54:
        /*0058*/ 	.byte	0x03, 0x19
        /*005a*/ 	.short	0x0010


	//----- nvinfo : EIATTR_PARAM_CBANK
	.align		4
        /*005c*/ 	.byte	0x04, 0x0a
        /*005e*/ 	.short	(.L_56 - .L_55)
	.align		4
.L_55:
        /*0060*/ 	.word	index@(.nv.constant0._Z13random_kernelPiy)
        /*0064*/ 	.short	0x0380
        /*0066*/ 	.short	0x0010


	//----- nvinfo : EIATTR_SW_WAR
	.align		4
.L_56:
        /*0068*/ 	.byte	0x04, 0x36
        /*006a*/ 	.short	(.L_58 - .L_57)
.L_57:
        /*006c*/ 	.word	0x00000008
.L_58:


//--------------------- .nv.callgraph             --------------------------
	.section	.nv.callgraph,"",@"SHT_CUDA_CALLGRAPH"
	.align	4
	.sectionentsize	8
	.align		4
        /*0000*/ 	.word	0x00000000
	.align		4
        /*0004*/ 	.word	0xffffffff
	.align		4
        /*0008*/ 	.word	index@(_Z10sum_kernelPi)
	.align		4
        /*000c*/ 	.word	index@(vprintf)
	.align		4
        /*0010*/ 	.word	index@(_Z13random_kernelPiy)
	.align		4
        /*0014*/ 	.word	index@(vprintf)
	.align		4
        /*0018*/ 	.word	0x00000000
	.align		4
        /*001c*/ 	.word	0xfffffffe
	.align		4
        /*0020*/ 	.word	0x00000000
	.align		4
        /*0024*/ 	.word	0xfffffffd
	.align		4
        /*0028*/ 	.word	0x00000000
	.align		4
        /*002c*/ 	.word	0xfffffffc


//--------------------- .nv.constant4             --------------------------
	.section	.nv.constant4,"a",@progbits
	.align	8
	.align		8
.nv.constant4:
        /*0000*/ 	.dword	vprintf
	.align		8
        /*0008*/ 	.dword	precalc_xorwow_matrix
	.align		8
        /*0010*/ 	.dword	precalc_xorwow_offset_matrix
	.align		8
        /*0018*/ 	.dword	mrg32k3aM1
	.align		8
        /*0020*/ 	.dword	mrg32k3aM2
	.align		8
        /*0028*/ 	.dword	mrg32k3aM1SubSeq
	.align		8
        /*0030*/ 	.dword	mrg32k3aM2SubSeq
	.align		8
        /*0038*/ 	.dword	mrg32k3aM1Seq
	.align		8
        /*0040*/ 	.dword	mrg32k3aM2Seq
	.align		8
        /*0048*/ 	.dword	$str
	.align		8
        /*0050*/ 	.dword	$str$1


//--------------------- .nv.constant3             --------------------------
	.section	.nv.constant3,"a",@progbits
	.align	8
.nv.constant3:
	.type		__cr_lgamma_table,@object
	.size		__cr_lgamma_table,(.L_8 - __cr_lgamma_table)
__cr_lgamma_table:
        /*0000*/ 	.byte	0x00, 0x00, 0x00, 0x00, 0x00, 0x00, 0x00, 0x00, 0x00, 0x00, 0x00, 0x00, 0x00, 0x00, 0x00, 0x00
        /*0010*/ 	.byte	0xef, 0x39, 0xfa, 0xfe, 0x42, 0x2e, 0xe6, 0x3f, 0x02, 0x20, 0x2a, 0xfa, 0x0b, 0xab, 0xfc, 0x3f
        /*0020*/ 	.byte	0xf9, 0x2c, 0x92, 0x7c, 0xa7, 0x6c, 0x09, 0x40, 0xc9, 0x79, 0x44, 0x3c, 0x64, 0x26, 0x13, 0x40
        /*0030*/ 	.byte	0xca, 0x01, 0xcf, 0x3a, 0x27, 0x51, 0x1a, 0x40, 0x30, 0xcc, 0x2d, 0xf3, 0xe1, 0x0c, 0x21, 0x40
        /*0040*/ 	.byte	0x0d, 0xb7, 0xfc, 0x82, 0x8e, 0x35, 0x25, 0x40
.L_8:


//--------------------- .text._Z10sum_kernelPi    --------------------------
	.section	.text._Z10sum_kernelPi,"ax",@progbits
	.align	128
        .global         _Z10sum_kernelPi
        .type           _Z10sum_kernelPi,@function
        .size           _Z10sum_kernelPi,(.L_x_34 - _Z10sum_kernelPi)
        .other          _Z10sum_kernelPi,@"STO_CUDA_ENTRY STV_DEFAULT"
_Z10sum_kernelPi:
.text._Z10sum_kernelPi:
[----:B------:R-:W0:Y:S01]  /*0000*/  LDC R1, c[0x0][0x37c] ;  /* 0x0000df00ff017b82 */ /* 0x000e220000000800 */
[----:B------:R-:W1:Y:S01]  /*0010*/  S2R R0, SR_TID.X ;  /* 0x0000000000007919 */ /* 0x000e620000002100 */
[----:B------:R-:W2:Y:S01]  /*0020*/  LDCU.64 UR4, c[0x0][0x380] ;  /* 0x00007000ff0477ac */ /* 0x000ea20008000a00 */
[----:B0-----:R-:W-:Y:S02]  /*0030*/  VIADD R1, R1, 0xfffffff0 ;  /* 0xfffffff001017836 */ /* 0x001fe40000000000 */
[----:B------:R-:W-:Y:S01]  /*0040*/  IMAD.MOV.U32 R2, RZ, RZ, RZ ;  /* 0x000000ffff027224 */ /* 0x000fe200078e00ff */
[----:B------:R-:W0:Y:S01]  /*0050*/  LDCU UR8, c[0x0][0x2f8] ;  /* 0x00005f00ff0877ac */ /* 0x000e220008000800 */
[----:B------:R-:W3:Y:S01]  /*0060*/  LDCU UR9, c[0x0][0x2fc] ;  /* 0x00005f80ff0977ac */ /* 0x000ee20008000800 */
[----:B------:R-:W4:Y:S01]  /*0070*/  LDCU.64 UR6, c[0x0][0x358] ;  /* 0x00006b00ff0677ac */ /* 0x000f220008000a00 */
[----:B--2---:R-:W-:-:S04]  /*0080*/  UIADD3 UR4, UP0, UPT, UR4, 0x10, URZ ;  /* 0x0000001004047890 */ /* 0x004fc8000ff1e0ff */
[----:B------:R-:W-:Y:S01]  /*0090*/  UIADD3.X UR5, UPT, UPT, URZ, UR5, URZ, UP0, !UPT ;  /* 0x00000005ff057290 */ /* 0x000fe200087fe4ff */
[----:B0-----:R-:W-:Y:S01]  /*00a0*/  IADD3 R6, P0, PT, R1, UR8, RZ ;  /* 0x0000000801067c10 */ /* 0x001fe2000ff1e0ff */
[----:B------:R-:W-:Y:S01]  /*00b0*/  IMAD.U32 R4, RZ, RZ, UR4 ;  /* 0x00000004ff047e24 */ /* 0x000fe2000f8e00ff */
[----:B------:R-:W-:-:S03]  /*00c0*/  UMOV UR4, URZ ;  /* 0x000000ff00047c82 */ /* 0x000fc60008000000 */
[----:B---3--:R-:W-:Y:S02]  /*00d0*/  IMAD.X R7, RZ, RZ, UR9, P0 ;  /* 0x00000009ff077e24 */ /* 0x008fe400080e06ff */
[----:B------:R-:W-:Y:S02]  /*00e0*/  IMAD.U32 R5, RZ, RZ, UR5 ;  /* 0x00000005ff057e24 */ /* 0x000fe4000f8e00ff */
[----:B-1--4-:R-:W-:-:S07]  /*00f0*/  VIADD R0, R0, 0x1 ;  /* 0x0000000100007836 */ /* 0x012fce0000000000 */
.L_x_0:
[----:B------:R-:W2:Y:S04]  /*0100*/  LDG.E R23, desc[UR6][R4.64+-0x10] ;  /* 0xfffff00604177981 */ /* 0x000ea8000c1e1900 */
[----:B------:R-:W3:Y:S04]  /*0110*/  LDG.E R25, desc[UR6][R4.64+-0xc] ;  /* 0xfffff40604197981 */ /* 0x000ee8000c1e1900 */
[----:B------:R-:W4:Y:S04]  /*0120*/  LDG.E R27, desc[UR6][R4.64+-0x8] ;  /* 0xfffff806041b7981 */ /* 0x000f28000c1e1900 */
[----:B------:R-:W5:Y:S04]  /*0130*/  LDG.E R29, desc[UR6][R4.64+-0x4] ;  /* 0xfffffc06041d7981 */ /* 0x000f68000c1e1900 */
        /* <DEDUP_REMOVED lines=15> */
[----:B------:R-:W5:Y:S01]  /*0230*/  LDG.E R21, desc[UR6][R4.64+0x3c] ;  /* 0x00003c0604157981 */ /* 0x000f62000c1e1900 */
[----:B--2---:R-:W-:-:S03]  /*0240*/  ISETP.NE.AND P0, PT, R23, R0, PT ;  /* 0x000000001700720c */ /* 0x004fc60003f05270 */
[----:B------:R-:W2:Y:S01]  /*0250*/  LDG.E R23, desc[UR6][R4.64+0x40] ;  /* 0x0000400604177981 */ /* 0x000ea2000c1e1900 */
[----:B---3--:R-:W-:-:S03]  /*0260*/  ISETP.NE.AND P1, PT, R25, R0, PT ;  /* 0x000000001900720c */ /* 0x008fc60003f25270 */
[----:B------:R-:W3:Y:S01]  /*0270*/  LDG.E R25, desc[UR6][R4.64+0x44] ;  /* 0x0000440604197981 */ /* 0x000ee2000c1e1900 */
[----:B----4-:R-:W-:-:S03]  /*0280*/  ISETP.NE.AND P2, PT, R27, R0, PT ;  /* 0x000000001b00720c */ /* 0x010fc60003f45270 */
[----:B------:R-:W4:Y:S01]  /*0290*/  LDG.E R27, desc[UR6][R4.64+0x48] ;  /* 0x00004806041b7981 */ /* 0x000f22000c1e1900 */
[----:B-----5:R-:W-:-:S03]  /*02a0*/  ISETP.NE.AND P3, PT, R29, R0, PT ;  /* 0x000000001d00720c */ /* 0x020fc60003f65270 */
[----:B------:R-:W5:Y:S01]  /*02b0*/  LDG.E R29, desc[UR6][R4.64+0x4c] ;  /* 0x00004c06041d7981 */ /* 0x000f62000c1e1900 */
[----:B------:R-:W-:-:S03]  /*02c0*/  ISETP.NE.AND P5, PT, R8, R0, PT ;  /* 0x000000000800720c */ /* 0x000fc60003fa5270 */
[----:B------:R-:W5:Y:S01]  /*02d0*/  LDG.E R8, desc[UR6][R4.64+0x50] ;  /* 0x0000500604087981 */ /* 0x000f62000c1e1900 */
[----:B------:R-:W-:-:S03]  /*02e0*/  ISETP.NE.AND P4, PT, R12, R0, PT ;  /* 0x000000000c00720c */ /* 0x000fc60003f85270 */
[----:B------:R-:W5:Y:S01]  /*02f0*/  LDG.E R12, desc[UR6][R4.64+0x54] ;  /* 0x00005406040c7981 */ /* 0x000f62000c1e1900 */
[----:B------:R-:W-:-:S03]  /*0300*/  ISETP.NE.AND P6, PT, R14, R0, PT ;  /* 0x000000000e00720c */ /* 0x000fc60003fc5270 */
[----:B------:R-:W5:Y:S01]  /*0310*/  LDG.E R14, desc[UR6][R4.64+0x58] ;  /* 0x00005806040e7981 */ /* 0x000f62000c1e1900 */
[----:B------:R-:W-:Y:S01]  /*0320*/  @!P0 FADD R2, R2, 1 ;  /* 0x3f80000002028421 */ /* 0x000fe20000000000 */
[-C--:B------:R-:W-:Y:S02]  /*0330*/  ISETP.NE.AND P0, PT, R16, R0.reuse, PT ;  /* 0x000000001000720c */ /* 0x080fe40003f05270 */
[----:B------:R-:W5:Y:S01]  /*0340*/  LDG.E R16, desc[UR6][R4.64+0x5c] ;  /* 0x00005c0604107981 */ /* 0x000f62000c1e1900 */
[----:B------:R-:W-:Y:S01]  /*0350*/  @!P1 FADD R2, R2, 1 ;  /* 0x3f80000002029421 */ /* 0x000fe20000000000 */
[-C--:B------:R-:W-:Y:S02]  /*0360*/  ISETP.NE.AND P1, PT, R18, R0.reuse, PT ;  /* 0x000000001200720c */ /* 0x080fe40003f25270 */
[----:B------:R-:W5:Y:S01]  /*0370*/  LDG.E R18, desc[UR6][R4.64+0x60] ;  /* 0x0000600604127981 */ /* 0x000f62000c1e1900 */
[----:B------:R-:W-:Y:S01]  /*0380*/  @!P2 FADD R2, R2, 1 ;  /* 0x3f8000000202a421 */ /* 0x000fe20000000000 */
[----:B------:R-:W-:-:S02]  /*0390*/  ISETP.NE.AND P2, PT, R20, R0, PT ;  /* 0x000000001400720c */ /* 0x000fc40003f45270 */
        /* <DEDUP_REMOVED lines=29> */
[----:B------:R-:W-:Y:S02]  /*0570*/  ISETP.NE.AND P5, PT, R21, R0, PT ;  /* 0x000000001500720c */ /* 0x000fe40003fa5270 */
[----:B------:R-:W5:Y:S01]  /*0580*/  LDG.E R21, desc[UR6][R4.64+0x8c] ;  /* 0x00008c0604157981 */ /* 0x000f62000c1e1900 */
[----:B------:R-:W-:-:S04]  /*0590*/  @!P6 FADD R2, R2, 1 ;  /* 0x3f8000000202e421 */ /* 0x000fc80000000000 */
[----:B------:R-:W-:-:S04]  /*05a0*/  @!P0 FADD R2, R2, 1 ;  /* 0x3f80000002028421 */ /* 0x000fc80000000000 */
[----:B------:R-:W-:-:S04]  /*05b0*/  @!P1 FADD R2, R2, 1 ;  /* 0x3f80000002029421 */ /* 0x000fc80000000000 */
[----:B------:R-:W-:-:S04]  /*05c0*/  @!P2 FADD R2, R2, 1 ;  /* 0x3f8000000202a421 */ /* 0x000fc80000000000 */
[----:B------:R-:W-:-:S04]  /*05d0*/  @!P3 FADD R2, R2, 1 ;  /* 0x3f8000000202b421 */ /* 0x000fc80000000000 */
[----:B------:R-:W-:-:S04]  /*05e0*/  @!P4 FADD R2, R2, 1 ;  /* 0x3f8000000202c421 */ /* 0x000fc80000000000 */
[----:B------:R-:W-:Y:S01]  /*05f0*/  @!P5 FADD R2, R2, 1 ;  /* 0x3f8000000202d421 */ /* 0x000fe20000000000 */
[----:B------:R-:W-:-:S04]  /*0600*/  UIADD3 UR4, UPT, UPT, UR4, 0x28, URZ ;  /* 0x0000002804047890 */ /* 0x000fc8000fffe0ff */
[----:B------:R-:W-:Y:S01]  /*0610*/  UISETP.NE.AND UP0, UPT, UR4, 0x3e8, UPT ;  /* 0x000003e80400788c */ /* 0x000fe2000bf05270 */
[-C--:B--2---:R-:W-:Y:S02]  /*0620*/  ISETP.NE.AND P0, PT, R23, R0.reuse, PT ;  /* 0x000000001700720c */ /* 0x084fe40003f05270 */
[-C--:B---3--:R-:W-:Y:S02]  /*0630*/  ISETP.NE.AND P1, PT, R25, R0.reuse, PT ;  /* 0x000000001900720c */ /* 0x088fe40003f25270 */
[-C--:B----4-:R-:W-:Y:S02]  /*0640*/  ISETP.NE.AND P2, PT, R27, R0.reuse, PT ;  /* 0x000000001b00720c */ /* 0x090fe40003f45270 */
[----:B-----5:R-:W-:-:S07]  /*0650*/  ISETP.NE.AND P3, PT, R29, R0, PT ;  /* 0x000000001d00720c */ /* 0x020fce0003f65270 */
[----:B------:R-:W-:Y:S01]  /*0660*/  @!P0 FADD R2, R2, 1 ;  /* 0x3f80000002028421 */ /* 0x000fe20000000000 */
[----:B------:R-:W-:-:S03]  /*0670*/  ISETP.NE.AND P0, PT, R8, R0, PT ;  /* 0x000000000800720c */ /* 0x000fc60003f05270 */
        /* <DEDUP_REMOVED lines=31> */
[----:B------:R-:W-:-:S03]  /*0870*/  IADD3 R4, P0, PT, R4, 0xa0, RZ ;  /* 0x000000a004047810 */ /* 0x000fc60007f1e0ff */
[----:B------:R-:W-:-:S04]  /*0880*/  @!P1 FADD R2, R2, 1 ;  /* 0x3f80000002029421 */ /* 0x000fc80000000000 */
[----:B------:R-:W-:Y:S01]  /*0890*/  @!P2 FADD R2, R2, 1 ;  /* 0x3f8000000202a421 */ /* 0x000fe20000000000 */
[----:B------:R-:W-:-:S03]  /*08a0*/  IMAD.X R5, RZ, RZ, R5, P0 ;  /* 0x000000ffff057224 */ /* 0x000fc600000e0605 */
[----:B------:R-:W-:Y:S01]  /*08b0*/  @!P3 FADD R2, R2, 1 ;  /* 0x3f8000000202b421 */ /* 0x000fe20000000000 */
[----:B------:R-:W-:Y:S06]  /*08c0*/  BRA.U UP0, `(.L_x_0) ;  /* 0xfffffff9000c7547 */ /* 0x000fec000b83ffff */
[----:B------:R-:W-:Y:S02]  /*08d0*/  HFMA2 R3, -RZ, RZ, 4.4765625, 0 ;  /* 0x447a0000ff037431 */ /* 0x000fe400000001ff */
[----:B------:R-:W-:Y:S01]  /*08e0*/  IMAD.MOV.U32 R4, RZ, RZ, 0x3a83126f ;  /* 0x3a83126fff047424 */ /* 0x000fe200078e00ff */
[----:B------:R-:W0:Y:S01]  /*08f0*/  FCHK P0, R2, 1000 ;  /* 0x447a000002007902 */ /* 0x000e220000000000 */
[----:B------:R-:W-:Y:S02]  /*0900*/  BSSY.RECONVERGENT B1, `(.L_x_1) ;  /* 0x000000a000017945 */ /* 0x000fe40003800200 */
[----:B------:R-:W-:-:S04]  /*0910*/  FFMA R3, R4, -R3, 1 ;  /* 0x3f80000004037423 */ /* 0x000fc80000000803 */
[----:B------:R-:W-:-:S04]  /*0920*/  FFMA R3, R3, R4, 0.0010000000474974513054 ;  /* 0x3a83126f03037423 */ /* 0x000fc80000000004 */
[----:B------:R-:W-:-:S04]  /*0930*/  FFMA R4, R2, R3, RZ ;  /* 0x0000000302047223 */ /* 0x000fc800000000ff */
[----:B------:R-:W-:-:S04]  /*0940*/  FFMA R5, R4, -1000, R2 ;  /* 0xc47a000004057823 */ /* 0x000fc80000000002 */
[----:B------:R-:W-:Y:S01]  /*0950*/  FFMA R3, R3, R5, R4 ;  /* 0x0000000503037223 */ /* 0x000fe20000000004 */
[----:B0-----:R-:W-:Y:S06]  /*0960*/  @!P0 BRA `(.L_x_2) ;  /* 0x00000000000c8947 */ /* 0x001fec0003800000 */
[----:B------:R-:W-:-:S07]  /*0970*/  MOV R4, 0x990 ;  /* 0x0000099000047802 */ /* 0x000fce0000000f00 */
[----:B------:R-:W-:Y:S05]  /*0980*/  CALL.REL.NOINC `($__internal_0_$__cuda_sm3x_div_rn_noftz_f32_slowpath) ;  /* 0x0000000000387944 */ /* 0x000fea0003c00000 */
[----:B------:R-:W-:-:S07]  /*0990*/  IMAD.MOV.U32 R3, RZ, RZ, R2 ;  /* 0x000000ffff037224 */ /* 0x000fce00078e0002 */
.L_x_2:
[----:B------:R-:W-:Y:S05]  /*09a0*/  BSYNC.RECONVERGENT B1 ;  /* 0x0000000000017941 */ /* 0x000fea0003800200 */
.L_x_1:
[----:B------:R-:W-:Y:S01]  /*09b0*/  FMUL R2, R3, 100 ;  /* 0x42c8000003027820 */ /* 0x000fe20000400000 */
[----:B------:R-:W-:Y:S01]  /*09c0*/  MOV R8, 0x0 ;  /* 0x0000000000087802 */ /* 0x000fe20000000f00 */
[----:B------:R0:W-:Y:S01]  /*09d0*/  STL [R1], R0 ;  /* 0x0000000001007387 */ /* 0x0001e20000100800 */
[----:B------:R-:W1:Y:S03]  /*09e0*/  LDCU.64 UR4, c[0x4][0x50] ;  /* 0x01000a00ff0477ac */ /* 0x000e660008000a00 */
[----:B------:R-:W2:Y:S01]  /*09f0*/  F2F.F64.F32 R2, R2 ;  /* 0x0000000200027310 */ /* 0x000ea20000201800 */
[----:B------:R-:W3:Y:S01]  /*0a00*/  LDC.64 R8, c[0x4][R8] ;  /* 0x0100000008087b82 */ /* 0x000ee20000000a00 */
[----:B--2---:R0:W-:Y:S01]  /*0a10*/  STL.64 [R1+0x8], R2 ;  /* 0x0000080201007387 */ /* 0x0041e20000100a00 */
[----:B-1----:R-:W-:Y:S02]  /*0a20*/  IMAD.U32 R4, RZ, RZ, UR4 ;  /* 0x00000004ff047e24 */ /* 0x002fe4000f8e00ff */
[----:B------:R-:W-:-:S07]  /*0a30*/  IMAD.U32 R5, RZ, RZ, UR5 ;  /* 0x00000005ff057e24 */ /* 0x000fce000f8e00ff */
[----:B------:R-:W-:-:S07]  /*0a40*/  LEPC R20, `(.L_x_3) ;  /* 0x000000001014794e */ /* 0x000fce0000000000 */
[----:B0--3--:R-:W-:Y:S05]  /*0a50*/  CALL.ABS.NOINC R8 ;  /* 0x0000000008007343 */ /* 0x009fea0003c00000 */
.L_x_3:
[----:B------:R-:W-:Y:S05]  /*0a60*/  EXIT ;  /* 0x000000000000794d */ /* 0x000fea0003800000 */
        .weak           $__internal_0_$__cuda_sm3x_div_rn_noftz_f32_slowpath
        .type           $__internal_0_$__cuda_sm3x_div_rn_noftz_f32_slowpath,@function
        .size           $__internal_0_$__cuda_sm3x_div_rn_noftz_f32_slowpath,(.L_x_34 - $__internal_0_$__cuda_sm3x_div_rn_noftz_f32_slowpath)
$__internal_0_$__cuda_sm3x_div_rn_noftz_f32_slowpath:
[--C-:B------:R-:W-:Y:S01]  /*0a70*/  SHF.R.U32.HI R3, RZ, 0x17, R2.reuse ;  /* 0x00000017ff037819 */ /* 0x100fe20000011602 */
[----:B------:R-:W-:Y:S04]  /*0a80*/  BSSY.RECONVERGENT B0, `(.L_x_4) ;  /* 0x000005c000007945 */ /* 0x000fe80003800200 */
[----:B------:R-:W-:Y:S01]  /*0a90*/  BSSY.RELIABLE B2, `(.L_x_5) ;  /* 0x000001a000027945 */ /* 0x000fe20003800100 */
[----:B------:R-:W-:Y:S01]  /*0aa0*/  LOP3.LUT R10, R3, 0xff, RZ, 0xc0, !PT ;  /* 0x000000ff030a7812 */ /* 0x000fe200078ec0ff */
[----:B------:R-:W-:-:S04]  /*0ab0*/  IMAD.MOV.U32 R3, RZ, RZ, R2 ;  /* 0x000000ffff037224 */ /* 0x000fc800078e0002 */
[----:B------:R-:W-:-:S05]  /*0ac0*/  VIADD R9, R10, 0xffffffff ;  /* 0xffffffff0a097836 */ /* 0x000fca0000000000 */
[----:B------:R-:W-:-:S13]  /*0ad0*/  ISETP.GT.U32.OR P0, PT, R9, 0xfd, !PT ;  /* 0x000000fd0900780c */ /* 0x000fda0007f04470 */
[----:B------:R-:W-:Y:S01]  /*0ae0*/  @!P0 IMAD.MOV.U32 R5, RZ, RZ, RZ ;  /* 0x000000ffff058224 */ /* 0x000fe200078e00ff */
[----:B------:R-:W-:Y:S06]  /*0af0*/  @!P0 BRA `(.L_x_6) ;  /* 0x00000000004c8947 */ /* 0x000fec0003800000 */
[----:B------:R-:W-:-:S13]  /*0b00*/  FSETP.GTU.FTZ.AND P0, PT, |R2|, +INF , PT ;  /* 0x7f8000000200780b */ /* 0x000fda0003f1c200 */
[----:B------:R-:W-:Y:S05]  /*0b10*/  @P0 BREAK.RELIABLE B2 ;  /* 0x0000000000020942 */ /* 0x000fea0003800100 */
[----:B------:R-:W-:Y:S05]  /*0b20*/  @P0 BRA `(.L_x_7) ;  /* 0x0000000400400947 */ /* 0x000fea0003800000 */
[----:B------:R-:W-:-:S05]  /*0b30*/  HFMA2 R8, -RZ, RZ, 4.4765625, 0 ;  /* 0x447a0000ff087431 */ /* 0x000fca00000001ff */
[----:B------:R-:W-:-:S13]  /*0b40*/  LOP3.LUT P0, RZ, R8, 0x7fffffff, R3, 0xc8, !PT ;  /* 0x7fffffff08ff7812 */ /* 0x000fda000780c803 */
[----:B------:R-:W-:Y:S05]  /*0b50*/  @!P0 BREAK.RELIABLE B2 ;  /* 0x0000000000028942 */ /* 0x000fea0003800100 */
[----:B------:R-:W-:Y:S05]  /*0b60*/  @!P0 BRA `(.L_x_8) ;  /* 0x0000000400288947 */ /* 0x000fea0003800000 */
[----:B------:R-:W-:-:S13]  /*0b70*/  LOP3.LUT P0, RZ, R3, 0x7fffffff, RZ, 0xc0, !PT ;  /* 0x7fffffff03ff7812 */ /* 0x000fda000780c0ff */
[----:B------:R-:W-:Y:S05]  /*0b80*/  @!P0 BREAK.RELIABLE B2 ;  /* 0x0000000000028942 */ /* 0x000fea0003800100 */
[----:B------:R-:W-:Y:S05]  /*0b90*/  @!P0 BRA `(.L_x_9) ;  /* 0x0000000400148947 */ /* 0x000fea0003800000 */
[----:B------:R-:W-:Y:S02]  /*0ba0*/  FSETP.NEU.FTZ.AND P1, PT, |R2|, +INF , PT ;  /* 0x7f8000000200780b */ /* 0x000fe40003f3d200 */
[----:B------:R-:W-:-:S04]  /*0bb0*/  LOP3.LUT P0, RZ, R8, 0x7fffffff, RZ, 0xc0, !PT ;  /* 0x7fffffff08ff7812 */ /* 0x000fc8000780c0ff */
[----:B------:R-:W-:-:S13]  /*0bc0*/  PLOP3.LUT P0, PT, P1, P0, PT, 0x2f, 0xf2 ;  /* 0x0000000000f2781c */ /* 0x000fda0000f00577 */
[----:B------:R-:W-:Y:S05]  /*0bd0*/  @P0 BREAK.RELIABLE B2 ;  /* 0x0000000000020942 */ /* 0x000fea0003800100 */
[----:B------:R-:W-:Y:S05]  /*0be0*/  @P0 BRA `(.L_x_10) ;  /* 0x0000000000f40947 */ /* 0x000fea0003800000 */
[----:B------:R-:W-:-:S13]  /*0bf0*/  ISETP.GE.AND P0, PT, R9, RZ, PT ;  /* 0x000000ff0900720c */ /* 0x000fda0003f06270 */
[----:B------:R-:W-:Y:S02]  /*0c00*/  @P0 IMAD.MOV.U32 R5, RZ, RZ, RZ ;  /* 0x000000ffff050224 */ /* 0x000fe400078e00ff */
[----:B------:R-:W-:Y:S01]  /*0c10*/  @!P0 FFMA R3, R2, 1.84467440737095516160e+19, RZ ;  /* 0x5f80000002038823 */ /* 0x000fe200000000ff */
[----:B------:R-:W-:-:S07]  /*0c20*/  @!P0 IMAD.MOV.U32 R5, RZ, RZ, -0x40 ;  /* 0xffffffc0ff058424 */ /* 0x000fce00078e00ff */
.L_x_6:
[----:B------:R-:W-:Y:S05]  /*0c30*/  BSYNC.RELIABLE B2 ;  /* 0x0000000000027941 */ /* 0x000fea0003800100 */
.L_x_5:
[----:B------:R-:W-:Y:S01]  /*0c40*/  UMOV UR4, 0x447a0000 ;  /* 0x447a000000047882 */ /* 0x000fe20000000000 */
[----:B------:R-:W-:Y:S01]  /*0c50*/  VIADD R8, R10, 0xffffff81 ;  /* 0xffffff810a087836 */ /* 0x000fe20000000000 */
[----:B------:R-:W-:Y:S01]  /*0c60*/  UIADD3 UR4, UPT, UPT, UR4, -0x4800000, URZ ;  /* 0xfb80000004047890 */ /* 0x000fe2000fffe0ff */
[----:B------:R-:W-:Y:S02]  /*0c70*/  BSSY.RECONVERGENT B2, `(.L_x_11) ;  /* 0x0000033000027945 */ /* 0x000fe40003800200 */
[----:B------:R-:W-:Y:S01]  /*0c80*/  IMAD R2, R8, -0x800000, R3 ;  /* 0xff80000008027824 */ /* 0x000fe200078e0203 */
[----:B------:R-:W-:Y:S02]  /*0c90*/  IADD3 R5, PT, PT, R5, -0x9, R8 ;  /* 0xfffffff705057810 */ /* 0x000fe40007ffe008 */
[----:B------:R-:W-:-:S03]  /*0ca0*/  FADD.FTZ R11, -RZ, -UR4 ;  /* 0x80000004ff0b7e21 */ /* 0x000fc60008010100 */
[----:B------:R-:W0:Y:S02]  /*0cb0*/  MUFU.RCP R9, UR4 ;  /* 0x0000000400097d08 */ /* 0x000e240008001000 */
[----:B0-----:R-:W-:-:S04]  /*0cc0*/  FFMA R10, R9, R11, 1 ;  /* 0x3f800000090a7423 */ /* 0x001fc8000000000b */
[----:B------:R-:W-:-:S04]  /*0cd0*/  FFMA R9, R9, R10, R9 ;  /* 0x0000000a09097223 */ /* 0x000fc80000000009 */
[----:B------:R-:W-:-:S04]  /*0ce0*/  FFMA R10, R2, R9, RZ ;  /* 0x00000009020a7223 */ /* 0x000fc800000000ff */
[----:B------:R-:W-:-:S04]  /*0cf0*/  FFMA R3, R11, R10, R2 ;  /* 0x0000000a0b037223 */ /* 0x000fc80000000002 */
[----:B------:R-:W-:-:S04]  /*0d00*/  FFMA R10, R9, R3, R10 ;  /* 0x00000003090a7223 */ /* 0x000fc8000000000a */
[----:B------:R-:W-:-:S04]  /*0d10*/  FFMA R11, R11, R10, R2 ;  /* 0x0000000a0b0b7223 */ /* 0x000fc80000000002 */
[----:B------:R-:W-:-:S05]  /*0d20*/  FFMA R2, R9, R11, R10 ;  /* 0x0000000b09027223 */ /* 0x000fca000000000a */
[----:B------:R-:W-:-:S04]  /*0d30*/  SHF.R.U32.HI R3, RZ, 0x17, R2 ;  /* 0x00000017ff037819 */ /* 0x000fc80000011602 */
[----:B------:R-:W-:-:S05]  /*0d40*/  LOP3.LUT R3, R3, 0xff, RZ, 0xc0, !PT ;  /* 0x000000ff03037812 */ /* 0x000fca00078ec0ff */
[----:B------:R-:W-:-:S04]  /*0d50*/  IMAD.IADD R12, R3, 0x1, R5 ;  /* 0x00000001030c7824 */ /* 0x000fc800078e0205 */
[----:B------:R-:W-:-:S05]  /*0d60*/  VIADD R3, R12, 0xffffffff ;  /* 0xffffffff0c037836 */ /* 0x000fca0000000000 */
[----:B------:R-:W-:-:S13]  /*0d70*/  ISETP.GE.U32.AND P0, PT, R3, 0xfe, PT ;  /* 0x000000fe0300780c */ /* 0x000fda0003f06070 */
[----:B------:R-:W-:Y:S05]  /*0d80*/  @!P0 BRA `(.L_x_12) ;  /* 0x0000000000808947 */ /* 0x000fea0003800000 */
[----:B------:R-:W-:-:S13]  /*0d90*/  ISETP.GT.AND P0, PT, R12, 0xfe, PT ;  /* 0x000000fe0c00780c */ /* 0x000fda0003f04270 */
[----:B------:R-:W-:Y:S05]  /*0da0*/  @P0 BRA `(.L_x_13) ;  /* 0x00000000006c0947 */ /* 0x000fea0003800000 */
[----:B------:R-:W-:-:S13]  /*0db0*/  ISETP.GE.AND P0, PT, R12, 0x1, PT ;  /* 0x000000010c00780c */ /* 0x000fda0003f06270 */
[----:B------:R-:W-:Y:S05]  /*0dc0*/  @P0 BRA `(.L_x_14) ;  /* 0x0000000000740947 */ /* 0x000fea0003800000 */
[----:B------:R-:W-:Y:S02]  /*0dd0*/  ISETP.GE.AND P0, PT, R12, -0x18, PT ;  /* 0xffffffe80c00780c */ /* 0x000fe40003f06270 */
[----:B------:R-:W-:-:S11]  /*0de0*/  LOP3.LUT R2, R2, 0x80000000, RZ, 0xc0, !PT ;  /* 0x8000000002027812 */ /* 0x000fd600078ec0ff */
[----:B------:R-:W-:Y:S05]  /*0df0*/  @!P0 BRA `(.L_x_14) ;  /* 0x0000000000688947 */ /* 0x000fea0003800000 */
[CCC-:B------:R-:W-:Y:S01]  /*0e00*/  FFMA.RZ R3, R9.reuse, R11.reuse, R10.reuse ;  /* 0x0000000b09037223 */ /* 0x1c0fe2000000c00a */
[-CC-:B------:R-:W-:Y:S01]  /*0e10*/  FFMA.RM R8, R9, R11.reuse, R10.reuse ;  /* 0x0000000b09087223 */ /* 0x180fe2000000400a */
[C---:B------:R-:W-:Y:S02]  /*0e20*/  ISETP.NE.AND P2, PT, R12.reuse, RZ, PT ;  /* 0x000000ff0c00720c */ /* 0x040fe40003f45270 */
[C---:B------:R-:W-:Y:S02]  /*0e30*/  ISETP.NE.AND P1, PT, R12.reuse, RZ, PT ;  /* 0x000000ff0c00720c */ /* 0x040fe40003f25270 */
[----:B------:R-:W-:Y:S01]  /*0e40*/  LOP3.LUT R5, R3, 0x7fffff, RZ, 0xc0, !PT ;  /* 0x007fffff03057812 */ /* 0x000fe200078ec0ff */
[----:B------:R-:W-:Y:S01]  /*0e50*/  FFMA.RP R3, R9, R11, R10 ;  /* 0x0000000b09037223 */ /* 0x000fe2000000800a */
[----:B------:R-:W-:Y:S01]  /*0e60*/  IADD3 R10, PT, PT, R12, 0x20, RZ ;  /* 0x000000200c0a7810 */ /* 0x000fe20007ffe0ff */
[----:B------:R-:W-:Y:S01]  /*0e70*/  IMAD.MOV R9, RZ, RZ, -R12 ;  /* 0x000000ffff097224 */ /* 0x000fe200078e0a0c */
[----:B------:R-:W-:-:S02]  /*0e80*/  LOP3.LUT R5, R5, 0x800000, RZ, 0xfc, !PT ;  /* 0x0080000005057812 */ /* 0x000fc400078efcff */
[----:B------:R-:W-:Y:S02]  /*0e90*/  FSETP.NEU.FTZ.AND P0, PT, R3, R8, PT ;  /* 0x000000080300720b */ /* 0x000fe40003f1d000 */
[----:B------:R-:W-:Y:S02]  /*0ea0*/  SHF.L.U32 R10, R5, R10, RZ ;  /* 0x0000000a050a7219 */ /* 0x000fe400000006ff */
[----:B------:R-:W-:Y:S02]  /*0eb0*/  SEL R8, R9, RZ, P2 ;  /* 0x000000ff09087207 */ /* 0x000fe40001000000 */
[----:B------:R-:W-:Y:S02]  /*0ec0*/  ISETP.NE.AND P1, PT, R10, RZ, P1 ;  /* 0x000000ff0a00720c */ /* 0x000fe40000f25270 */
[----:B------:R-:W-:Y:S02]  /*0ed0*/  SHF.R.U32.HI R8, RZ, R8, R5 ;  /* 0x00000008ff087219 */ /* 0x000fe40000011605 */
[----:B------:R-:W-:-:S02]  /*0ee0*/  PLOP3.LUT P0, PT, P0, P1, PT, 0xf8, 0x8f ;  /* 0x00000000008f781c */ /* 0x000fc40000703f70 */
[----:B------:R-:W-:Y:S02]  /*0ef0*/  SHF.R.U32.HI R10, RZ, 0x1, R8 ;  /* 0x00000001ff0a7819 */ /* 0x000fe40000011608 */
[----:B------:R-:W-:-:S04]  /*0f00*/  SEL R3, RZ, 0x1, !P0 ;  /* 0x00000001ff037807 */ /* 0x000fc80004000000 */
[----:B------:R-:W-:-:S04]  /*0f10*/  LOP3.LUT R3, R3, 0x1, R10, 0xf8, !PT ;  /* 0x0000000103037812 */ /* 0x000fc800078ef80a */
[----:B------:R-:W-:-:S05]  /*0f20*/  LOP3.LUT R3, R3, R8, RZ, 0xc0, !PT ;  /* 0x0000000803037212 */ /* 0x000fca00078ec0ff */
[----:B------:R-:W-:-:S05]  /*0f30*/  IMAD.IADD R3, R10, 0x1, R3 ;  /* 0x000000010a037824 */ /* 0x000fca00078e0203 */
[----:B------:R-:W-:Y:S01]  /*0f40*/  LOP3.LUT R2, R3, R2, RZ, 0xfc, !PT ;  /* 0x0000000203027212 */ /* 0x000fe200078efcff */
[----:B------:R-:W-:Y:S06]  /*0f50*/  BRA `(.L_x_14) ;  /* 0x0000000000107947 */ /* 0x000fec0003800000 */
.L_x_13:
[----:B------:R-:W-:-:S04]  /*0f60*/  LOP3.LUT R2, R2, 0x80000000, RZ, 0xc0, !PT ;  /* 0x8000000002027812 */ /* 0x000fc800078ec0ff */
[----:B------:R-:W-:Y:S01]  /*0f70*/  LOP3.LUT R2, R2, 0x7f800000, RZ, 0xfc, !PT ;  /* 0x7f80000002027812 */ /* 0x000fe200078efcff */
[----:B------:R-:W-:Y:S06]  /*0f80*/  BRA `(.L_x_14) ;  /* 0x0000000000047947 */ /* 0x000fec0003800000 */
.L_x_12:
[----:B------:R-:W-:-:S07]  /*0f90*/  IMAD R2, R5, 0x800000, R2 ;  /* 0x0080000005027824 */ /* 0x000fce00078e0202 */
.L_x_14:
[----:B------:R-:W-:Y:S05]  /*0fa0*/  BSYNC.RECONVERGENT B2 ;  /* 0x0000000000027941 */ /* 0x000fea0003800200 */
.L_x_11:
[----:B------:R-:W-:Y:S05]  /*0fb0*/  BRA `(.L_x_15) ;  /* 0x0000000000207947 */ /* 0x000fea0003800000 */
.L_x_10:
[----:B------:R-:W-:-:S04]  /*0fc0*/  LOP3.LUT R2, R8, 0x80000000, R3, 0x48, !PT ;  /* 0x8000000008027812 */ /* 0x000fc800078e4803 */
[----:B------:R-:W-:Y:S01]  /*0fd0*/  LOP3.LUT R2, R2, 0x7f800000, RZ, 0xfc, !PT ;  /* 0x7f80000002027812 */ /* 0x000fe200078efcff */
[----:B------:R-:W-:Y:S06]  /*0fe0*/  BRA `(.L_x_15) ;  /* 0x0000000000147947 */ /* 0x000fec0003800000 */
.L_x_9:
[----:B------:R-:W-:Y:S01]  /*0ff0*/  LOP3.LUT R2, R8, 0x80000000, R3, 0x48, !PT ;  /* 0x8000000008027812 */ /* 0x000fe200078e4803 */
[----:B------:R-:W-:Y:S06]  /*1000*/  BRA `(.L_x_15) ;  /* 0x00000000000c7947 */ /* 0x000fec0003800000 */
.L_x_8:
[----:B------:R-:W0:Y:S01]  /*1010*/  MUFU.RSQ R2, -QNAN ;  /* 0xffc0000000027908 */ /* 0x000e220000001400 */
[----:B------:R-:W-:Y:S05]  /*1020*/  BRA `(.L_x_15) ;  /* 0x0000000000047947 */ /* 0x000fea0003800000 */
.L_x_7:
[----:B------:R-:W-:-:S07]  /*1030*/  FADD.FTZ R2, R2, 1000 ;  /* 0x447a000002027421 */ /* 0x000fce0000010000 */
.L_x_15:
[----:B------:R-:W-:Y:S05]  /*1040*/  BSYNC.RECONVERGENT B0 ;  /* 0x0000000000007941 */ /* 0x000fea0003800200 */
.L_x_4:
[----:B------:R-:W-:-:S04]  /*1050*/  IMAD.MOV.U32 R5, RZ, RZ, 0x0 ;  /* 0x00000000ff057424 */ /* 0x000fc800078e00ff */
[----:B0-----:R-:W-:Y:S05]  /*1060*/  RET.REL.NODEC R4 `(_Z10sum_kernelPi) ;  /* 0xffffffec04e47950 */ /* 0x001fea0003c3ffff */
.L_x_16:
[----:B------:R-:W-:-:S00]  /*1070*/  BRA `(.L_x_16) ;  /* 0xfffffffc00fc7947 */ /* 0x000fc0000383ffff */
[----:B------:R-:W-:-:S00]  /*1080*/  NOP ;  /* 0x0000000000007918 */ /* 0x000fc00000000000 */
[----:B------:R-:W-:-:S00]  /*1090*/  NOP ;  /* 0x0000000000007918 */ /* 0x000fc00000000000 */
[----:B------:R-:W-:-:S00]  /*10a0*/  NOP ;  /* 0x0000000000007918 */ /* 0x000fc00000000000 */
[----:B------:R-:W-:-:S00]  /*10b0*/  NOP ;  /* 0x0000000000007918 */ /* 0x000fc00000000000 */
[----:B------:R-:W-:-:S00]  /*10c0*/  NOP ;  /* 0x0000000000007918 */ /* 0x000fc00000000000 */
[----:B------:R-:W-:-:S00]  /*10d0*/  NOP ;  /* 0x0000000000007918 */ /* 0x000fc00000000000 */
[----:B------:R-:W-:-:S00]  /*10e0*/  NOP ;  /* 0x0000000000007918 */ /* 0x000fc00000000000 */
[----:B------:R-:W-:-:S00]  /*10f0*/  NOP ;  /* 0x0000000000007918 */ /* 0x000fc00000000000 */
.L_x_34:


//--------------------- .text._Z13random_kernelPiy --------------------------
	.section	.text._Z13random_kernelPiy,"ax",@progbits
	.align	128
        .global         _Z13random_kernelPiy
        .type           _Z13random_kernelPiy,@function
        .size           _Z13random_kernelPiy,(.L_x_36 - _Z13random_kernelPiy)
        .other          _Z13random_kernelPiy,@"STO_CUDA_ENTRY STV_DEFAULT"
_Z13random_kernelPiy:
.text._Z13random_kernelPiy:
[----:B------:R-:W0:Y:S08]  /*0000*/  LDC R1, c[0x0][0x37c] ;  /* 0x0000df00ff017b82 */ /* 0x000e300000000800 */
[----:B------:R-:W1:Y:S01]  /*0010*/  LDC.64 R2, c[0x0][0x388] ;  /* 0x0000e200ff027b82 */ /* 0x000e620000000a00 */
[----:B------:R-:W2:Y:S01]  /*0020*/  S2R R8, SR_TID.X ;  /* 0x0000000000087919 */ /* 0x000ea20000002100 */
[----:B0-----:R-:W-:Y:S01]  /*0030*/  VIADD R1, R1, 0xffffffc8 ;  /* 0xffffffc801017836 */ /* 0x001fe20000000000 */
[----:B------:R-:W0:Y:S01]  /*0040*/  LDCU.64 UR36, c[0x0][0x358] ;  /* 0x00006b00ff2477ac */ /* 0x000e220008000a00 */
[----:B------:R-:W-:Y:S01]  /*0050*/  BSSY.RECONVERGENT B0, `(.L_x_17) ;  /* 0x0000262000007945 */ /* 0x000fe20003800200 */
[----:B------:R-:W3:Y:S01]  /*0060*/  LDCU UR6, c[0x0][0x2fc] ;  /* 0x00005f80ff0677ac */ /* 0x000ee20008000800 */
[----:B-1----:R-:W-:-:S02]  /*0070*/  LOP3.LUT R0, R2, 0xaad26b49, RZ, 0x3c, !PT ;  /* 0xaad26b4902007812 */ /* 0x002fc400078e3cff */
[----:B------:R-:W-:-:S03]  /*0080*/  LOP3.LUT R2, R3, 0xf7dcefdd, RZ, 0x3c, !PT ;  /* 0xf7dcefdd03027812 */ /* 0x000fc600078e3cff */
[----:B------:R-:W-:Y:S02]  /*0090*/  IMAD R0, R0, 0x4182bed5, RZ ;  /* 0x4182bed500007824 */ /* 0x000fe400078e02ff */
[----:B------:R-:W-:Y:S02]  /*00a0*/  IMAD R3, R2, -0x658354e5, RZ ;  /* 0x9a7cab1b02037824 */ /* 0x000fe400078e02ff */
[C---:B------:R-:W-:Y:S01]  /*00b0*/  VIADD R5, R0.reuse, 0x583f19 ;  /* 0x00583f1900057836 */ /* 0x040fe20000000000 */
[C---:B------:R-:W-:Y:S01]  /*00c0*/  LOP3.LUT R6, R0.reuse, 0x159a55e5, RZ, 0x3c, !PT ;  /* 0x159a55e500067812 */ /* 0x040fe200078e3cff */
[C---:B------:R-:W-:Y:S01]  /*00d0*/  VIADD R7, R3.reuse, 0x1f123bb5 ;  /* 0x1f123bb503077836 */ /* 0x040fe20000000000 */
[C---:B------:R-:W-:Y:S02]  /*00e0*/  IADD3 R2, PT, PT, R0.reuse, 0x64f0c9, R3 ;  /* 0x0064f0c900027810 */ /* 0x040fe40007ffe003 */
[----:B------:R-:W-:Y:S01]  /*00f0*/  LOP3.LUT R4, R3, 0x5491333, RZ, 0x3c, !PT ;  /* 0x0549133303047812 */ /* 0x000fe200078e3cff */
[----:B------:R-:W-:Y:S01]  /*0100*/  VIADD R3, R0, 0x75bcd15 ;  /* 0x075bcd1500037836 */ /* 0x000fe20000000000 */
[----:B------:R1:W-:Y:S01]  /*0110*/  STL.64 [R1+0x8], R6 ;  /* 0x0000080601007387 */ /* 0x0003e20000100a00 */
[----:B--2---:R-:W-:-:S03]  /*0120*/  ISETP.NE.AND P0, PT, R8, RZ, PT ;  /* 0x000000ff0800720c */ /* 0x004fc60003f05270 */
[----:B------:R1:W-:Y:S04]  /*0130*/  STL.64 [R1], R2 ;  /* 0x0000000201007387 */ /* 0x0003e80000100a00 */
[----:B------:R1:W-:Y:S06]  /*0140*/  STL.64 [R1+0x10], R4 ;  /* 0x0000100401007387 */ /* 0x0003ec0000100a00 */
[----:B0--3--:R-:W-:Y:S05]  /*0150*/  @!P0 BRA `(.L_x_18) ;  /* 0x0000002400448947 */ /* 0x009fea0003800000 */
[----:B-1----:R-:W-:Y:S01]  /*0160*/  IMAD.MOV.U32 R2, RZ, RZ, R8 ;  /* 0x000000ffff027224 */ /* 0x002fe200078e0008 */
[----:B------:R-:W-:-:S07]  /*0170*/  CS2R R12, SRZ ;  /* 0x00000000000c7805 */ /* 0x000fce000001ff00 */
.L_x_27:
[----:B------:R-:W-:Y:S01]  /*0180*/  LOP3.LUT R0, R2, 0x3, RZ, 0xc0, !PT ;  /* 0x0000000302007812 */ /* 0x000fe200078ec0ff */
[----:B------:R-:W-:Y:S03]  /*0190*/  BSSY.RECONVERGENT B1, `(.L_x_19) ;  /* 0x0000247000017945 */ /* 0x000fe60003800200 */
[----:B------:R-:W-:-:S04]  /*01a0*/  ISETP.NE.U32.AND P0, PT, R0, RZ, PT ;  /* 0x000000ff0000720c */ /* 0x000fc80003f05070 */
[----:B------:R-:W-:-:S13]  /*01b0*/  ISETP.NE.AND.EX P0, PT, RZ, RZ, PT, P0 ;  /* 0x000000ffff00720c */ /* 0x000fda0003f05300 */
[----:B0-----:R-:W-:Y:S05]  /*01c0*/  @!P0 BRA `(.L_x_20) ;  /* 0x00000024000c8947 */ /* 0x001fea0003800000 */
[----:B------:R-:W0:Y:S01]  /*01d0*/  LDC.64 R8, c[0x4][0x8] ;  /* 0x01000200ff087b82 */ /* 0x000e220000000a00 */
[----:B------:R-:W-:Y:S01]  /*01e0*/  IMAD.MOV.U32 R0, RZ, RZ, RZ ;  /* 0x000000ffff007224 */ /* 0x000fe200078e00ff */
[----:B------:R-:W-:Y:S02]  /*01f0*/  CS2R R4, SRZ ;  /* 0x0000000000047805 */ /* 0x000fe4000001ff00 */
[----:B------:R-:W-:Y:S01]  /*0200*/  CS2R R6, SRZ ;  /* 0x0000000000067805 */ /* 0x000fe2000001ff00 */
[----:B------:R-:W-:Y:S02]  /*0210*/  IMAD.MOV.U32 R3, RZ, RZ, RZ ;  /* 0x000000ffff037224 */ /* 0x000fe400078e00ff */
[----:B0-----:R-:W-:-:S07]  /*0220*/  IMAD.WIDE.U32 R8, R12, 0xc80, R8 ;  /* 0x00000c800c087825 */ /* 0x001fce00078e0008 */
.L_x_22:
[----:B------:R-:W-:-:S06]  /*0230*/  IMAD R14, R0, 0x4, R1 ;  /* 0x00000004000e7824 */ /* 0x000fcc00078e0201 */
[----:B------:R-:W5:Y:S01]  /*0240*/  LDL R14, [R14+0x4] ;  /* 0x000004000e0e7983 */ /* 0x000f620000100800 */
[----:B------:R-:W-:-:S05]  /*0250*/  UMOV UR4, URZ ;  /* 0x000000ff00047c82 */ /* 0x000fca0008000000 */
.L_x_21:
[----:B-----5:R-:W-:Y:S01]  /*0260*/  SHF.R.U32.HI R19, RZ, UR4, R14 ;  /* 0x00000004ff137c19 */ /* 0x020fe2000801160e */
[----:B------:R-:W-:-:S03]  /*0270*/  IMAD.SHL.U32 R10, R0, 0x20, RZ ;  /* 0x00000020000a7824 */ /* 0x000fc600078e00ff */
[----:B------:R-:W-:Y:S01]  /*0280*/  LOP3.LUT R11, R19, 0x1, RZ, 0xc0, !PT ;  /* 0x00000001130b7812 */ /* 0x000fe200078ec0ff */
[----:B------:R-:W-:-:S03]  /*0290*/  VIADD R10, R10, UR4 ;  /* 0x000000040a0a7c36 */ /* 0x000fc60008000000 */
[----:B------:R-:W-:Y:S01]  /*02a0*/  ISETP.NE.U32.AND P0, PT, R11, 0x1, PT ;  /* 0x000000010b00780c */ /* 0x000fe20003f05070 */
[----:B------:R-:W-:-:S03]  /*02b0*/  IMAD R11, R10, 0x5, RZ ;  /* 0x000000050a0b7824 */ /* 0x000fc600078e02ff */
[----:B------:R-:W-:Y:S01]  /*02c0*/  R2P PR, R19, 0x7e ;  /* 0x0000007e13007804 */ /* 0x000fe20000000000 */
[----:B------:R-:W-:-:S08]  /*02d0*/  IMAD.WIDE.U32 R10, R11, 0x4, R8 ;  /* 0x000000040b0a7825 */ /* 0x000fd000078e0008 */
[----:B------:R-:W2:Y:S04]  /*02e0*/  @!P0 LDG.E R22, desc[UR36][R10.64+0x10] ;  /* 0x000010240a168981 */ /* 0x000ea8000c1e1900 */
[----:B------:R-:W3:Y:S04]  /*02f0*/  @P1 LDG.E R24, desc[UR36][R10.64+0x24] ;  /* 0x000024240a181981 */ /* 0x000ee8000c1e1900 */
[----:B------:R-:W4:Y:S04]  /*0300*/  @P2 LDG.E R26, desc[UR36][R10.64+0x38] ;  /* 0x000038240a1a2981 */ /* 0x000f28000c1e1900 */
[----:B------:R-:W4:Y:S04]  /*0310*/  @!P0 LDG.E R18, desc[UR36][R10.64] ;  /* 0x000000240a128981 */ /* 0x000f28000c1e1900 */
[----:B------:R-:W4:Y:S04]  /*0320*/  @P3 LDG.E R28, desc[UR36][R10.64+0x4c] ;  /* 0x00004c240a1c3981 */ /* 0x000f28000c1e1900 */
[----:B------:R-:W4:Y:S04]  /*0330*/  @!P0 LDG.E R15, desc[UR36][R10.64+0x4] ;  /* 0x000004240a0f8981 */ /* 0x000f28000c1e1900 */
[----:B------:R-:W4:Y:S04]  /*0340*/  @P4 LDG.E R21, desc[UR36][R10.64+0x60] ;  /* 0x000060240a154981 */ /* 0x000f28000c1e1900 */
[----:B------:R-:W4:Y:S04]  /*0350*/  @!P0 LDG.E R20, desc[UR36][R10.64+0x8] ;  /* 0x000008240a148981 */ /* 0x000f28000c1e1900 */
[----:B------:R-:W4:Y:S04]  /*0360*/  @!P0 LDG.E R17, desc[UR36][R10.64+0xc] ;  /* 0x00000c240a118981 */ /* 0x000f28000c1e1900 */
[----:B------:R-:W4:Y:S04]  /*0370*/  @P5 LDG.E R16, desc[UR36][R10.64+0x74] ;  /* 0x000074240a105981 */ /* 0x000f28000c1e1900 */
[----:B------:R-:W4:Y:S04]  /*0380*/  @P2 LDG.E R23, desc[UR36][R10.64+0x34] ;  /* 0x000034240a172981 */ /* 0x000f28000c1e1900 */
[----:B------:R-:W4:Y:S01]  /*0390*/  @P5 LDG.E R25, desc[UR36][R10.64+0x68] ;  /* 0x000068240a195981 */ /* 0x000f22000c1e1900 */
[----:B--2---:R-:W-:-:S03]  /*03a0*/  @!P0 LOP3.LUT R5, R5, R22, RZ, 0x3c, !PT ;  /* 0x0000001605058212 */ /* 0x004fc600078e3cff */
[----:B------:R-:W2:Y:S01]  /*03b0*/  @P2 LDG.E R22, desc[UR36][R10.64+0x28] ;  /* 0x000028240a162981 */ /* 0x000ea2000c1e1900 */
[----:B---3--:R-:W-:-:S03]  /*03c0*/  @P1 LOP3.LUT R5, R5, R24, RZ, 0x3c, !PT ;  /* 0x0000001805051212 */ /* 0x008fc600078e3cff */
[----:B------:R-:W3:Y:S01]  /*03d0*/  @P2 LDG.E R24, desc[UR36][R10.64+0x30] ;  /* 0x000030240a182981 */ /* 0x000ee2000c1e1900 */
[----:B----4-:R-:W-:-:S03]  /*03e0*/  @P2 LOP3.LUT R5, R5, R26, RZ, 0x3c, !PT ;  /* 0x0000001a05052212 */ /* 0x010fc600078e3cff */
[----:B------:R-:W4:Y:S01]  /*03f0*/  @P6 LDG.E R26, desc[UR36][R10.64+0x88] ;  /* 0x000088240a1a6981 */ /* 0x000f22000c1e1900 */
[----:B------:R-:W-:-:S03]  /*0400*/  @!P0 LOP3.LUT R3, R3, R18, RZ, 0x3c, !PT ;  /* 0x0000001203038212 */ /* 0x000fc600078e3cff */
[----:B------:R-:W2:Y:S01]  /*0410*/  @P1 LDG.E R18, desc[UR36][R10.64+0x14] ;  /* 0x000014240a121981 */ /* 0x000ea2000c1e1900 */
[----:B------:R-:W-:Y:S02]  /*0420*/  @P3 LOP3.LUT R5, R5, R28, RZ, 0x3c, !PT ;  /* 0x0000001c05053212 */ /* 0x000fe400078e3cff */
[----:B------:R-:W-:Y:S02]  /*0430*/  @!P0 LOP3.LUT R6, R6, R15, RZ, 0x3c, !PT ;  /* 0x0000000f06068212 */ /* 0x000fe400078e3cff */
[----:B------:R-:W3:Y:S01]  /*0440*/  @P1 LDG.E R15, desc[UR36][R10.64+0x18] ;  /* 0x000018240a0f1981 */ /* 0x000ee2000c1e1900 */
[----:B------:R-:W-:-:S03]  /*0450*/  @P4 LOP3.LUT R5, R5, R21, RZ, 0x3c, !PT ;  /* 0x0000001505054212 */ /* 0x000fc600078e3cff */
[----:B------:R-:W4:Y:S01]  /*0460*/  @P2 LDG.E R21, desc[UR36][R10.64+0x2c] ;  /* 0x00002c240a152981 */ /* 0x000f22000c1e1900 */
[----:B------:R-:W-:-:S03]  /*0470*/  @!P0 LOP3.LUT R7, R7, R20, RZ, 0x3c, !PT ;  /* 0x0000001407078212 */ /* 0x000fc600078e3cff */
[----:B------:R-:W4:Y:S01]  /*0480*/  @P1 LDG.E R20, desc[UR36][R10.64+0x1c] ;  /* 0x00001c240a141981 */ /* 0x000f22000c1e1900 */
[----:B------:R-:W-:-:S03]  /*0490*/  @!P0 LOP3.LUT R4, R4, R17, RZ, 0x3c, !PT ;  /* 0x0000001104048212 */ /* 0x000fc600078e3cff */
[----:B------:R-:W4:Y:S01]  /*04a0*/  @P1 LDG.E R17, desc[UR36][R10.64+0x20] ;  /* 0x000020240a111981 */ /* 0x000f22000c1e1900 */
[----:B------:R-:W-:-:S03]  /*04b0*/  @P5 LOP3.LUT R5, R5, R16, RZ, 0x3c, !PT ;  /* 0x0000001005055212 */ /* 0x000fc600078e3cff */
[----:B------:R-:W4:Y:S01]  /*04c0*/  @P3 LDG.E R16, desc[UR36][R10.64+0x3c] ;  /* 0x00003c240a103981 */ /* 0x000f22000c1e1900 */
[----:B--2---:R-:W-:-:S03]  /*04d0*/  @P1 LOP3.LUT R3, R3, R18, RZ, 0x3c, !PT ;  /* 0x0000001203031212 */ /* 0x004fc600078e3cff */
[----:B------:R-:W2:Y:S01]  /*04e0*/  @P3 LDG.E R18, desc[UR36][R10.64+0x44] ;  /* 0x000044240a123981 */ /* 0x000ea2000c1e1900 */
[----:B------:R-:W-:-:S03]  /*04f0*/  @P2 LOP3.LUT R3, R3, R22, RZ, 0x3c, !PT ;  /* 0x0000001603032212 */ /* 0x000fc600078e3cff */
[----:B------:R-:W2:Y:S01]  /*0500*/  @P5 LDG.E R22, desc[UR36][R10.64+0x64] ;  /* 0x000064240a165981 */ /* 0x000ea2000c1e1900 */
[----:B---3--:R-:W-:-:S03]  /*0510*/  @P1 LOP3.LUT R6, R6, R15, RZ, 0x3c, !PT ;  /* 0x0000000f06061212 */ /* 0x008fc600078e3cff */
[----:B------:R-:W3:Y:S01]  /*0520*/  @P3 LDG.E R15, desc[UR36][R10.64+0x40] ;  /* 0x000040240a0f3981 */ /* 0x000ee2000c1e1900 */
[----:B----4-:R-:W-:-:S03]  /*0530*/  @P2 LOP3.LUT R6, R6, R21, RZ, 0x3c, !PT ;  /* 0x0000001506062212 */ /* 0x010fc600078e3cff */
[----:B------:R-:W4:Y:S01]  /*0540*/  @P4 LDG.E R21, desc[UR36][R10.64+0x54] ;  /* 0x000054240a154981 */ /* 0x000f22000c1e1900 */
[----:B------:R-:W-:-:S03]  /*0550*/  @P1 LOP3.LUT R7, R7, R20, RZ, 0x3c, !PT ;  /* 0x0000001407071212 */ /* 0x000fc600078e3cff */
[----:B------:R-:W4:Y:S01]  /*0560*/  @P4 LDG.E R20, desc[UR36][R10.64+0x58] ;  /* 0x000058240a144981 */ /* 0x000f22000c1e1900 */
[----:B------:R-:W-:-:S03]  /*0570*/  @P1 LOP3.LUT R4, R4, R17, RZ, 0x3c, !PT ;  /* 0x0000001104041212 */ /* 0x000fc600078e3cff */
[----:B------:R-:W4:Y:S01]  /*0580*/  @P3 LDG.E R17, desc[UR36][R10.64+0x48] ;  /* 0x000048240a113981 */ /* 0x000f22000c1e1900 */
[----:B------:R-:W-:-:S03]  /*0590*/  @P3 LOP3.LUT R3, R3, R16, RZ, 0x3c, !PT ;  /* 0x0000001003033212 */ /* 0x000fc600078e3cff */
[----:B------:R-:W4:Y:S01]  /*05a0*/  @P4 LDG.E R16, desc[UR36][R10.64+0x50] ;  /* 0x000050240a104981 */ /* 0x000f22000c1e1900 */
[----:B------:R-:W-:Y:S02]  /*05b0*/  @P2 LOP3.LUT R7, R7, R24, RZ, 0x3c, !PT ;  /* 0x0000001807072212 */ /* 0x000fe400078e3cff */
[----:B------:R-:W-:Y:S01]  /*05c0*/  @P2 LOP3.LUT R4, R4, R23, RZ, 0x3c, !PT ;  /* 0x0000001704042212 */ /* 0x000fe200078e3cff */
[----:B------:R-:W4:Y:S04]  /*05d0*/  @P5 LDG.E R24, desc[UR36][R10.64+0x6c] ;  /* 0x00006c240a185981 */ /* 0x000f28000c1e1900 */
[----:B------:R-:W4:Y:S01]  /*05e0*/  @P4 LDG.E R23, desc[UR36][R10.64+0x5c] ;  /* 0x00005c240a174981 */ /* 0x000f22000c1e1900 */
[----:B------:R-:W-:Y:S02]  /*05f0*/  LOP3.LUT P0, RZ, R19, 0x80, RZ, 0xc0, !PT ;  /* 0x0000008013ff7812 */ /* 0x000fe4000780c0ff */
[----:B--2---:R-:W-:-:S02]  /*0600*/  @P3 LOP3.LUT R7, R7, R18, RZ, 0x3c, !PT ;  /* 0x0000001207073212 */ /* 0x004fc400078e3cff */
[----:B------:R-:W2:Y:S01]  /*0610*/  @P6 LDG.E R18, desc[UR36][R10.64+0x80] ;  /* 0x000080240a126981 */ /* 0x000ea2000c1e1900 */
[----:B---3--:R-:W-:-:S03]  /*0620*/  @P3 LOP3.LUT R6, R6, R15, RZ, 0x3c, !PT ;  /* 0x0000000f06063212 */ /* 0x008fc600078e3cff */
[----:B------:R-:W3:Y:S01]  /*0630*/  @P5 LDG.E R15, desc[UR36][R10.64+0x70] ;  /* 0x000070240a0f5981 */ /* 0x000ee2000c1e1900 */
[----:B----4-:R-:W-:-:S03]  /*0640*/  @P4 LOP3.LUT R6, R6, R21, RZ, 0x3c, !PT ;  /* 0x0000001506064212 */ /* 0x010fc600078e3cff */
[----:B------:R-:W4:Y:S01]  /*0650*/  @P6 LDG.E R21, desc[UR36][R10.64+0x84] ;  /* 0x000084240a156981 */ /* 0x000f22000c1e1900 */
[----:B------:R-:W-:Y:S02]  /*0660*/  @P4 LOP3.LUT R7, R7, R20, RZ, 0x3c, !PT ;  /* 0x0000001407074212 */ /* 0x000fe400078e3cff */
[----:B------:R-:W-:Y:S01]  /*0670*/  @P3 LOP3.LUT R4, R4, R17, RZ, 0x3c, !PT ;  /* 0x0000001104043212 */ /* 0x000fe200078e3cff */
[----:B------:R-:W4:Y:S01]  /*0680*/  @P0 LDG.E R20, desc[UR36][R10.64+0x8c] ;  /* 0x00008c240a140981 */ /* 0x000f22000c1e1900 */
[----:B------:R-:W-:-:S03]  /*0690*/  @P4 LOP3.LUT R3, R3, R16, RZ, 0x3c, !PT ;  /* 0x0000001003034212 */ /* 0x000fc600078e3cff */
[----:B------:R-:W4:Y:S01]  /*06a0*/  @P6 LDG.E R17, desc[UR36][R10.64+0x7c] ;  /* 0x00007c240a116981 */ /* 0x000f22000c1e1900 */
[----:B------:R-:W-:-:S03]  /*06b0*/  @P5 LOP3.LUT R6, R6, R25, RZ, 0x3c, !PT ;  /* 0x0000001906065212 */ /* 0x000fc600078e3cff */
[----:B------:R-:W4:Y:S01]  /*06c0*/  @P6 LDG.E R16, desc[UR36][R10.64+0x78] ;  /* 0x000078240a106981 */ /* 0x000f22000c1e1900 */
[----:B------:R-:W-:Y:S02]  /*06d0*/  @P5 LOP3.LUT R3, R3, R22, RZ, 0x3c, !PT ;  /* 0x0000001603035212 */ /* 0x000fe400078e3cff */
[----:B------:R-:W-:Y:S01]  /*06e0*/  @P4 LOP3.LUT R4, R4, R23, RZ, 0x3c, !PT ;  /* 0x0000001704044212 */ /* 0x000fe200078e3cff */
[----:B------:R-:W4:Y:S01]  /*06f0*/  @P0 LDG.E R22, desc[UR36][R10.64+0x94] ;  /* 0x000094240a160981 */ /* 0x000f22000c1e1900 */
[----:B------:R-:W-:-:S03]  /*0700*/  @P5 LOP3.LUT R7, R7, R24, RZ, 0x3c, !PT ;  /* 0x0000001807075212 */ /* 0x000fc600078e3cff */
[----:B------:R-:W4:Y:S04]  /*0710*/  @P0 LDG.E R23, desc[UR36][R10.64+0x90] ;  /* 0x000090240a170981 */ /* 0x000f28000c1e1900 */
[----:B------:R-:W4:Y:S04]  /*0720*/  @P0 LDG.E R25, desc[UR36][R10.64+0x98] ;  /* 0x000098240a190981 */ /* 0x000f28000c1e1900 */
[----:B------:R-:W4:Y:S01]  /*0730*/  @P0 LDG.E R24, desc[UR36][R10.64+0x9c] ;  /* 0x00009c240a180981 */ /* 0x000f22000c1e1900 */
[----:B------:R-:W-:Y:S02]  /*0740*/  @P6 LOP3.LUT R5, R5, R26, RZ, 0x3c, !PT ;  /* 0x0000001a05056212 */ /* 0x000fe400078e3cff */
[----:B--2---:R-:W-:-:S02]  /*0750*/  @P6 LOP3.LUT R7, R7, R18, RZ, 0x3c, !PT ;  /* 0x0000001207076212 */ /* 0x004fc400078e3cff */
[----:B---3--:R-:W-:-:S04]  /*0760*/  @P5 LOP3.LUT R4, R4, R15, RZ, 0x3c, !PT ;  /* 0x0000000f04045212 */ /* 0x008fc800078e3cff */
[----:B----4-:R-:W-:Y:S02]  /*0770*/  @P6 LOP3.LUT R4, R4, R21, RZ, 0x3c, !PT ;  /* 0x0000001504046212 */ /* 0x010fe400078e3cff */
[----:B------:R-:W-:Y:S02]  /*0780*/  @P6 LOP3.LUT R6, R6, R17, RZ, 0x3c, !PT ;  /* 0x0000001106066212 */ /* 0x000fe400078e3cff */
[----:B------:R-:W-:-:S04]  /*0790*/  @P6 LOP3.LUT R3, R3, R16, RZ, 0x3c, !PT ;  /* 0x0000001003036212 */ /* 0x000fc800078e3cff */
[----:B------:R-:W-:Y:S02]  /*07a0*/  @P0 LOP3.LUT R3, R3, R20, RZ, 0x3c, !PT ;  /* 0x0000001403030212 */ /* 0x000fe400078e3cff */
[----:B------:R-:W-:Y:S02]  /*07b0*/  @P0 LOP3.LUT R7, R7, R22, RZ, 0x3c, !PT ;  /* 0x0000001607070212 */ /* 0x000fe400078e3cff */
[----:B------:R-:W-:Y:S02]  /*07c0*/  @P0 LOP3.LUT R6, R6, R23, RZ, 0x3c, !PT ;  /* 0x0000001706060212 */ /* 0x000fe400078e3cff */
[----:B------:R-:W-:Y:S02]  /*07d0*/  @P0 LOP3.LUT R4, R4, R25, RZ, 0x3c, !PT ;  /* 0x0000001904040212 */ /* 0x000fe400078e3cff */
[----:B------:R-:W-:Y:S02]  /*07e0*/  @P0 LOP3.LUT R5, R5, R24, RZ, 0x3c, !PT ;  /* 0x0000001805050212 */ /* 0x000fe400078e3cff */
[----:B------:R-:W-:-:S13]  /*07f0*/  R2P PR, R19.B1, 0x7f ;  /* 0x0000007f13007804 */ /* 0x000fda0000001000 */
[----:B------:R-:W2:Y:S04]  /*0800*/  @P0 LDG.E R20, desc[UR36][R10.64+0xa8] ;  /* 0x0000a8240a140981 */ /* 0x000ea8000c1e1900 */
[----:B------:R-:W3:Y:S04]  /*0810*/  @P0 LDG.E R17, desc[UR36][R10.64+0xac] ;  /* 0x0000ac240a110981 */ /* 0x000ee8000c1e1900 */
[----:B------:R-:W4:Y:S04]  /*0820*/  @P0 LDG.E R22, desc[UR36][R10.64+0xb0] ;  /* 0x0000b0240a160981 */ /* 0x000f28000c1e1900 */
        /* <DEDUP_REMOVED lines=8> */
[----:B------:R-:W4:Y:S01]  /*08b0*/  @P2 LDG.E R25, desc[UR36][R10.64+0xd4] ;  /* 0x0000d4240a192981 */ /* 0x000f22000c1e1900 */
[----:B--2---:R-:W-:-:S03]  /*08c0*/  @P0 LOP3.LUT R7, R7, R20, RZ, 0x3c, !PT ;  /* 0x0000001407070212 */ /* 0x004fc600078e3cff */
        /* <DEDUP_REMOVED lines=12> */
[----:B------:R-:W-:-:S03]  /*0990*/  LOP3.LUT P0, RZ, R19, 0x8000, RZ, 0xc0, !PT ;  /* 0x0000800013ff7812 */ /* 0x000fc6000780c0ff */
[----:B------:R-:W4:Y:S01]  /*09a0*/  @P4 LDG.E R21, desc[UR36][R10.64+0xf4] ;  /* 0x0000f4240a154981 */ /* 0x000f22000c1e1900 */
[----:B------:R-:W-:-:S03]  /*09b0*/  @P2 LOP3.LUT R3, R3, R24, RZ, 0x3c, !PT ;  /* 0x0000001803032212 */ /* 0x000fc600078e3cff */
[----:B------:R-:W4:Y:S04]  /*09c0*/  @P3 LDG.E R19, desc[UR36][R10.64+0xe8] ;  /* 0x0000e8240a133981 */ /* 0x000f28000c1e1900 */
[----:B------:R-:W4:Y:S01]  /*09d0*/  @P4 LDG.E R24, desc[UR36][R10.64+0xf0] ;  /* 0x0000f0240a184981 */ /* 0x000f22000c1e1900 */
[----:B--2---:R-:W-:-:S03]  /*09e0*/  @P1 LOP3.LUT R7, R7, R20, RZ, 0x3c, !PT ;  /* 0x0000001407071212 */ /* 0x004fc600078e3cff */
[----:B------:R-:W2:Y:S01]  /*09f0*/  @P3 LDG.E R20, desc[UR36][R10.64+0xe4] ;  /* 0x0000e4240a143981 */ /* 0x000ea2000c1e1900 */
[----:B---3--:R-:W-:Y:S02]  /*0a00*/  @P1 LOP3.LUT R6, R6, R17, RZ, 0x3c, !PT ;  /* 0x0000001106061212 */ /* 0x008fe400078e3cff */
[----:B------:R-:W-:Y:S01]  /*0a10*/  @P2 LOP3.LUT R7, R7, R26, RZ, 0x3c, !PT ;  /* 0x0000001a07072212 */ /* 0x000fe200078e3cff */
[----:B------:R-:W3:Y:S01]  /*0a20*/  @P5 LDG.E R17, desc[UR36][R10.64+0x108] ;  /* 0x000108240a115981 */ /* 0x000ee2000c1e1900 */
[----:B----4-:R-:W-:-:S03]  /*0a30*/  @P1 LOP3.LUT R5, R5, R22, RZ, 0x3c, !PT ;  /* 0x0000001605051212 */ /* 0x010fc600078e3cff */
[----:B------:R-:W4:Y:S01]  /*0a40*/  @P3 LDG.E R22, desc[UR36][R10.64+0xec] ;  /* 0x0000ec240a163981 */ /* 0x000f22000c1e1900 */
[----:B------:R-:W-:-:S03]  /*0a50*/  @P2 LOP3.LUT R6, R6, R23, RZ, 0x3c, !PT ;  /* 0x0000001706062212 */ /* 0x000fc600078e3cff */
[----:B------:R-:W4:Y:S01]  /*0a60*/  @P4 LDG.E R26, desc[UR36][R10.64+0xf8] ;  /* 0x0000f8240a1a4981 */ /* 0x000f22000c1e1900 */
[----:B------:R-:W-:-:S03]  /*0a70*/  @P2 LOP3.LUT R5, R5, R28, RZ, 0x3c, !PT ;  /* 0x0000001c05052212 */ /* 0x000fc600078e3cff */
[----:B------:R-:W4:Y:S04]  /*0a80*/  @P4 LDG.E R23, desc[UR36][R10.64+0xfc] ;  /* 0x0000fc240a174981 */ /* 0x000f28000c1e1900 */
[----:B------:R-:W4:Y:S01]  /*0a90*/  @P4 LDG.E R28, desc[UR36][R10.64+0x100] ;  /* 0x000100240a1c4981 */ /* 0x000f22000c1e1900 */
[----:B------:R-:W-:Y:S02]  /*0aa0*/  @P3 LOP3.LUT R6, R6, R15, RZ, 0x3c, !PT ;  /* 0x0000000f06063212 */ /* 0x000fe400078e3cff */
[----:B------:R-:W-:Y:S01]  /*0ab0*/  @P2 LOP3.LUT R4, R4, R25, RZ, 0x3c, !PT ;  /* 0x0000001904042212 */ /* 0x000fe200078e3cff */
[----:B------:R-:W4:Y:S01]  /*0ac0*/  @P5 LDG.E R15, desc[UR36][R10.64+0x110] ;  /* 0x000110240a0f5981 */ /* 0x000f22000c1e1900 */
[----:B------:R-:W-:Y:S02]  /*0ad0*/  @P3 LOP3.LUT R3, R3, R18, RZ, 0x3c, !PT ;  /* 0x0000001203033212 */ /* 0x000fe400078e3cff */
[----:B------:R-:W-:Y:S01]  /*0ae0*/  @P4 LOP3.LUT R6, R6, R21, RZ, 0x3c, !PT ;  /* 0x0000001506064212 */ /* 0x000fe200078e3cff */
[----:B------:R-:W4:Y:S01]  /*0af0*/  @P5 LDG.E R25, desc[UR36][R10.64+0x104] ;  /* 0x000104240a195981 */ /* 0x000f22000c1e1900 */
[----:B------:R-:W-:-:S03]  /*0b00*/  @P3 LOP3.LUT R4, R4, R19, RZ, 0x3c, !PT ;  /* 0x0000001304043212 */ /* 0x000fc600078e3cff */
[----:B------:R-:W4:Y:S01]  /*0b10*/  @P5 LDG.E R18, desc[UR36][R10.64+0x114] ;  /* 0x000114240a125981 */ /* 0x000f22000c1e1900 */
[----:B------:R-:W-:-:S03]  /*0b20*/  @P4 LOP3.LUT R3, R3, R24, RZ, 0x3c, !PT ;  /* 0x0000001803034212 */ /* 0x000fc600078e3cff */
        /* <DEDUP_REMOVED lines=16> */
[----:B------:R-:W4:Y:S01]  /*0c30*/  @P0 LDG.E R28, desc[UR36][R10.64+0x13c] ;  /* 0x00013c240a1c0981 */ /* 0x000f22000c1e1900 */
[----:B------:R-:W-:Y:S01]  /*0c40*/  UIADD3 UR4, UPT, UPT, UR4, 0x10, URZ ;  /* 0x0000001004047890 */ /* 0x000fe2000fffe0ff */
[----:B------:R-:W-:-:S03]  /*0c50*/  @P5 LOP3.LUT R3, R3, R25, RZ, 0x3c, !PT ;  /* 0x0000001903035212 */ /* 0x000fc600078e3cff */
[----:B------:R-:W-:Y:S01]  /*0c60*/  UISETP.NE.AND UP0, UPT, UR4, 0x20, UPT ;  /* 0x000000200400788c */ /* 0x000fe2000bf05270 */
[----:B------:R-:W-:Y:S02]  /*0c70*/  @P5 LOP3.LUT R4, R4, R15, RZ, 0x3c, !PT ;  /* 0x0000000f04045212 */ /* 0x000fe400078e3cff */
[----:B------:R-:W-:Y:S02]  /*0c80*/  @P5 LOP3.LUT R5, R5, R18, RZ, 0x3c, !PT ;  /* 0x0000001205055212 */ /* 0x000fe400078e3cff */
[----:B------:R-:W-:Y:S02]  /*0c90*/  @P6 LOP3.LUT R6, R6, R19, RZ, 0x3c, !PT ;  /* 0x0000001306066212 */ /* 0x000fe400078e3cff */
[----:B------:R-:W-:Y:S02]  /*0ca0*/  @P6 LOP3.LUT R5, R5, R24, RZ, 0x3c, !PT ;  /* 0x0000001805056212 */ /* 0x000fe400078e3cff */
[----:B------:R-:W-:Y:S02]  /*0cb0*/  @P0 LOP3.LUT R6, R6, R21, RZ, 0x3c, !PT ;  /* 0x0000001506060212 */ /* 0x000fe400078e3cff */
[----:B--2---:R-:W-:-:S02]  /*0cc0*/  @P6 LOP3.LUT R3, R3, R20, RZ, 0x3c, !PT ;  /* 0x0000001403036212 */ /* 0x004fc400078e3cff */
[----:B---3--:R-:W-:Y:S02]  /*0cd0*/  @P6 LOP3.LUT R4, R4, R17, RZ, 0x3c, !PT ;  /* 0x0000001104046212 */ /* 0x008fe400078e3cff */
[----:B----4-:R-:W-:Y:S02]  /*0ce0*/  @P6 LOP3.LUT R7, R7, R22, RZ, 0x3c, !PT ;  /* 0x0000001607076212 */ /* 0x010fe400078e3cff */
[----:B------:R-:W-:Y:S02]  /*0cf0*/  @P0 LOP3.LUT R3, R3, R26, RZ, 0x3c, !PT ;  /* 0x0000001a03030212 */ /* 0x000fe400078e3cff */
[----:B------:R-:W-:Y:S02]  /*0d00*/  @P0 LOP3.LUT R4, R4, R23, RZ, 0x3c, !PT ;  /* 0x0000001704040212 */ /* 0x000fe400078e3cff */
[----:B------:R-:W-:Y:S02]  /*0d10*/  @P0 LOP3.LUT R7, R7, R16, RZ, 0x3c, !PT ;  /* 0x0000001007070212 */ /* 0x000fe400078e3cff */
[----:B------:R-:W-:Y:S01]  /*0d20*/  @P0 LOP3.LUT R5, R5, R28, RZ, 0x3c, !PT ;  /* 0x0000001c05050212 */ /* 0x000fe200078e3cff */
[----:B------:R-:W-:Y:S06]  /*0d30*/  BRA.U UP0, `(.L_x_21) ;  /* 0xfffffff500487547 */ /* 0x000fec000b83ffff */
[----:B------:R-:W-:-:S05]  /*0d40*/  VIADD R0, R0, 0x1 ;  /* 0x0000000100007836 */ /* 0x000fca0000000000 */
[----:B------:R-:W-:-:S13]  /*0d50*/  ISETP.NE.AND P0, PT, R0, 0x5, PT ;  /* 0x000000050000780c */ /* 0x000fda0003f05270 */
[----:B------:R-:W-:Y:S05]  /*0d60*/  @P0 BRA `(.L_x_22) ;  /* 0xfffffff400300947 */ /* 0x000fea000383ffff */
[----:B------:R-:W-:Y:S01]  /*0d70*/  LOP3.LUT R0, R2, 0x3, RZ, 0xc0, !PT ;  /* 0x0000000302007812 */ /* 0x000fe200078ec0ff */
[----:B------:R0:W-:Y:S03]  /*0d80*/  STL [R1+0x4], R3 ;  /* 0x0000040301007387 */ /* 0x0001e60000100800 */
[----:B------:R-:W-:Y:S01]  /*0d90*/  ISETP.NE.U32.AND P0, PT, R0, 0x1, PT ;  /* 0x000000010000780c */ /* 0x000fe20003f05070 */
[----:B------:R0:W-:Y:S03]  /*0da0*/  STL.64 [R1+0x8], R6 ;  /* 0x0000080601007387 */ /* 0x0001e60000100a00 */
[----:B------:R-:W-:Y:S01]  /*0db0*/  ISETP.NE.AND.EX P0, PT, RZ, RZ, PT, P0 ;  /* 0x000000ffff00720c */ /* 0x000fe20003f05300 */
[----:B------:R0:W-:-:S12]  /*0dc0*/  STL.64 [R1+0x10], R4 ;  /* 0x0000100401007387 */ /* 0x0001d80000100a00 */
[----:B0-----:R-:W-:Y:S05]  /*0dd0*/  @!P0 BRA `(.L_x_20) ;  /* 0x0000001800088947 */ /* 0x001fea0003800000 */
[----:B------:R-:W-:Y:S01]  /*0de0*/  UMOV UR4, URZ ;  /* 0x000000ff00047c82 */ /* 0x000fe20008000000 */
[----:B------:R-:W-:Y:S01]  /*0df0*/  UMOV UR5, URZ ;  /* 0x000000ff00057c82 */ /* 0x000fe20008000000 */
[----:B------:R-:W-:Y:S02]  /*0e00*/  IMAD.MOV.U32 R0, RZ, RZ, RZ ;  /* 0x000000ffff007224 */ /* 0x000fe400078e00ff */
[----:B------:R-:W-:Y:S02]  /*0e10*/  IMAD.MOV.U32 R3, RZ, RZ, RZ ;  /* 0x000000ffff037224 */ /* 0x000fe400078e00ff */
[----:B------:R-:W-:Y:S02]  /*0e20*/  IMAD.U32 R5, RZ, RZ, UR4 ;  /* 0x00000004ff057e24 */ /* 0x000fe4000f8e00ff */
[----:B------:R-:W-:Y:S02]  /*0e30*/  IMAD.U32 R4, RZ, RZ, UR5 ;  /* 0x00000005ff047e24 */ /* 0x000fe4000f8e00ff */
[----:B------:R-:W-:-:S02]  /*0e40*/  IMAD.U32 R7, RZ, RZ, UR4 ;  /* 0x00000004ff077e24 */ /* 0x000fc4000f8e00ff */
[----:B------:R-:W-:-:S07]  /*0e50*/  IMAD.U32 R6, RZ, RZ, UR5 ;  /* 0x00000005ff067e24 */ /* 0x000fce000f8e00ff */
.L_x_24:
[----:B------:R-:W-:-:S06]  /*0e60*/  IMAD R14, R0, 0x4, R1 ;  /* 0x00000004000e7824 */ /* 0x000fcc00078e0201 */
[----:B------:R-:W5:Y:S01]  /*0e70*/  LDL R14, [R14+0x4] ;  /* 0x000004000e0e7983 */ /* 0x000f620000100800 */
[----:B------:R-:W-:-:S05]  /*0e80*/  UMOV UR4, URZ ;  /* 0x000000ff00047c82 */ /* 0x000fca0008000000 */
.L_x_23:
        /* <DEDUP_REMOVED lines=183> */
[----:B0-----:R-:W-:Y:S05]  /*1a00*/  @P0 BRA `(.L_x_20) ;  /* 0x0000000800fc0947 */ /* 0x001fea0003800000 */
        /* <DEDUP_REMOVED lines=8> */
.L_x_26:
[----:B------:R-:W-:-:S06]  /*1a90*/  IMAD R14, R0, 0x4, R1 ;  /* 0x00000004000e7824 */ /* 0x000fcc00078e0201 */
[----:B------:R-:W5:Y:S01]  /*1aa0*/  LDL R14, [R14+0x4] ;  /* 0x000004000e0e7983 */ /* 0x000f620000100800 */
[----:B------:R-:W-:-:S05]  /*1ab0*/  UMOV UR4, URZ ;  /* 0x000000ff00047c82 */ /* 0x000fca0008000000 */
.L_x_25:
        /* <DEDUP_REMOVED lines=177> */
[----:B------:R0:W-:Y:S04]  /*25d0*/  STL [R1+0x4], R3 ;  /* 0x0000040301007387 */ /* 0x0001e80000100800 */
[----:B------:R0:W-:Y:S04]  /*25e0*/  STL.64 [R1+0x8], R6 ;  /* 0x0000080601007387 */ /* 0x0001e80000100a00 */
[----:B------:R0:W-:Y:S02]  /*25f0*/  STL.64 [R1+0x10], R4 ;  /* 0x0000100401007387 */ /* 0x0001e40000100a00 */
.L_x_20:
[----:B------:R-:W-:Y:S05]  /*2600*/  BSYNC.RECONVERGENT B1 ;  /* 0x0000000000017941 */ /* 0x000fea0003800200 */
.L_x_19:
[----:B------:R-:W-:Y:S01]  /*2610*/  ISETP.GT.U32.AND P0, PT, R2, 0x3, PT ;  /* 0x000000030200780c */ /* 0x000fe20003f04070 */
[----:B------:R-:W-:Y:S01]  /*2620*/  VIADD R12, R12, 0x1 ;  /* 0x000000010c0c7836 */ /* 0x000fe20000000000 */
[--C-:B------:R-:W-:Y:S02]  /*2630*/  SHF.R.U64 R2, R2, 0x2, R13.reuse ;  /* 0x0000000202027819 */ /* 0x100fe4000000120d */
[----:B------:R-:W-:Y:S02]  /*2640*/  ISETP.GT.U32.AND.EX P0, PT, R13, RZ, PT, P0 ;  /* 0x000000ff0d00720c */ /* 0x000fe40003f04100 */
[----:B------:R-:W-:-:S11]  /*2650*/  SHF.R.U32.HI R13, RZ, 0x2, R13 ;  /* 0x00000002ff0d7819 */ /* 0x000fd6000001160d */
[----:B------:R-:W-:Y:S05]  /*2660*/  @P0 BRA `(.L_x_27) ;  /* 0xffffffd800c40947 */ /* 0x000fea000383ffff */
.L_x_18:
[----:B------:R-:W-:Y:S05]  /*2670*/  BSYNC.RECONVERGENT B0 ;  /* 0x0000000000007941 */ /* 0x000fea0003800200 */
.L_x_17:
[----:B------:R-:W-:Y:S01]  /*2680*/  BSSY.RECONVERGENT B0, `(.L_x_28) ;  /* 0x0000025000007945 */ /* 0x000fe20003800200 */
.L_x_31:
[----:B------:R-:W2:Y:S01]  /*2690*/  LDCU.64 UR4, c[0x0][0x388] ;  /* 0x00007100ff0477ac */ /* 0x000ea20008000a00 */
[----:B------:R-:W-:Y:S01]  /*26a0*/  BSSY.RECONVERGENT B1, `(.L_x_29) ;  /* 0x000001b000017945 */ /* 0x000fe20003800200 */
[----:B------:R-:W-:Y:S02]  /*26b0*/  IMAD.MOV.U32 R0, RZ, RZ, R5 ;  /* 0x000000ffff007224 */ /* 0x000fe400078e0005 */
[----:B-1----:R-:W-:Y:S02]  /*26c0*/  IMAD.MOV.U32 R2, RZ, RZ, R4 ;  /* 0x000000ffff027224 */ /* 0x002fe400078e0004 */
[----:B------:R-:W-:Y:S02]  /*26d0*/  IMAD.MOV.U32 R8, RZ, RZ, R7 ;  /* 0x000000ffff087224 */ /* 0x000fe400078e0007 */
[----:B------:R-:W-:Y:S02]  /*26e0*/  IMAD.MOV.U32 R9, RZ, RZ, R6 ;  /* 0x000000ffff097224 */ /* 0x000fe400078e0006 */
[----:B------:R-:W-:Y:S01]  /*26f0*/  IMAD.MOV.U32 R10, RZ, RZ, R3 ;  /* 0x000000ffff0a7224 */ /* 0x000fe200078e0003 */
[----:B--2---:R-:W-:-:S02]  /*2700*/  ULOP3.LUT UR4, UR4, 0xaad26b49, URZ, 0x3c, !UPT ;  /* 0xaad26b4904047892 */ /* 0x004fc4000f8e3cff */
[----:B------:R-:W-:Y:S02]  /*2710*/  ULOP3.LUT UR5, UR5, 0xf7dcefdd, URZ, 0x3c, !UPT ;  /* 0xf7dcefdd05057892 */ /* 0x000fe4000f8e3cff */
[----:B------:R-:W-:Y:S02]  /*2720*/  UIMAD UR4, UR4, 0x4182bed5, URZ ;  /* 0x4182bed5040478a4 */ /* 0x000fe4000f8e02ff */
[----:B------:R-:W-:-:S04]  /*2730*/  UIMAD UR5, UR5, -0x658354e5, URZ ;  /* 0x9a7cab1b050578a4 */ /* 0x000fc8000f8e02ff */
[----:B------:R-:W-:-:S06]  /*2740*/  UIADD3 UR4, UPT, UPT, UR4, 0x64f0c9, UR5 ;  /* 0x0064f0c904047890 */ /* 0x000fcc000fffe005 */
[----:B------:R-:W-:-:S07]  /*2750*/  IMAD.U32 R11, RZ, RZ, UR4 ;  /* 0x00000004ff0b7e24 */ /* 0x000fce000f8e00ff */
.L_x_30:
[----:B------:R-:W-:Y:S01]  /*2760*/  SHF.R.U32.HI R13, RZ, 0x2, R10 ;  /* 0x00000002ff0d7819 */ /* 0x000fe2000001160a */
[----:B------:R-:W-:Y:S02]  /*2770*/  IMAD.SHL.U32 R15, R0, 0x10, RZ ;  /* 0x00000010000f7824 */ /* 0x000fe400078e00ff */
[----:B------:R-:W-:Y:S01]  /*2780*/  VIADD R11, R11, 0x587c5 ;  /* 0x000587c50b0b7836 */ /* 0x000fe20000000000 */
[----:B------:R-:W-:-:S05]  /*2790*/  LOP3.LUT R13, R13, R10, RZ, 0x3c, !PT ;  /* 0x0000000a0d0d7212 */ /* 0x000fca00078e3cff */
[----:B------:R-:W-:-:S05]  /*27a0*/  IMAD.SHL.U32 R10, R13, 0x2, RZ ;  /* 0x000000020d0a7824 */ /* 0x000fca00078e00ff */
[----:B------:R-:W-:-:S04]  /*27b0*/  LOP3.LUT R10, R0, R15, R10, 0x96, !PT ;  /* 0x0000000f000a7212 */ /* 0x000fc800078e960a */
[----:B------:R-:W-:Y:S01]  /*27c0*/  LOP3.LUT R12, R10, R13, RZ, 0x3c, !PT ;  /* 0x0000000d0a0c7212 */ /* 0x000fe200078e3cff */
[----:B------:R-:W-:Y:S02]  /*27d0*/  IMAD.MOV.U32 R10, RZ, RZ, R9 ;  /* 0x000000ffff0a7224 */ /* 0x000fe400078e0009 */
[----:B------:R-:W-:Y:S02]  /*27e0*/  IMAD.MOV.U32 R9, RZ, RZ, R8 ;  /* 0x000000ffff097224 */ /* 0x000fe400078e0008 */
[----:B------:R-:W-:Y:S02]  /*27f0*/  IMAD.IADD R14, R12, 0x1, R11 ;  /* 0x000000010c0e7824 */ /* 0x000fe400078e020b */
[----:B------:R-:W-:Y:S02]  /*2800*/  IMAD.MOV.U32 R8, RZ, RZ, R2 ;  /* 0x000000ffff087224 */ /* 0x000fe400078e0002 */
[----:B------:R-:W-:Y:S01]  /*2810*/  IMAD.MOV.U32 R2, RZ, RZ, R0 ;  /* 0x000000ffff027224 */ /* 0x000fe200078e0000 */
[----:B------:R-:W-:Y:S01]  /*2820*/  ISETP.GT.AND P0, PT, R14, 0x7ffffffc, PT ;  /* 0x7ffffffc0e00780c */ /* 0x000fe20003f04270 */
[----:B------:R-:W-:-:S12]  /*2830*/  IMAD.MOV.U32 R0, RZ, RZ, R12 ;  /* 0x000000ffff007224 */ /* 0x000fd800078e000c */
[----:B------:R-:W-:Y:S05]  /*2840*/  @P0 BRA `(.L_x_30) ;  /* 0xfffffffc00c40947 */ /* 0x000fea000383ffff */
[----:B------:R-:W-:Y:S05]  /*2850*/  BSYNC.RECONVERGENT B1 ;  /* 0x0000000000017941 */ /* 0x000fea0003800200 */
.L_x_29:
[----:B------:R-:W-:-:S05]  /*2860*/  IMAD.HI R0, R14, 0x66666667, RZ ;  /* 0x666666670e007827 */ /* 0x000fca00078e02ff */
[----:B------:R-:W-:-:S04]  /*2870*/  SHF.R.U32.HI R9, RZ, 0x1, R0 ;  /* 0x00000001ff097819 */ /* 0x000fc80000011600 */
[----:B------:R-:W-:-:S05]  /*2880*/  LEA.HI R9, R0, R9, RZ, 0x1 ;  /* 0x0000000900097211 */ /* 0x000fca00078f08ff */
[----:B------:R-:W-:-:S04]  /*2890*/  IMAD R9, R9, -0x5, R14 ;  /* 0xfffffffb09097824 */ /* 0x000fc800078e020e */
[----:B------:R-:W-:-:S05]  /*28a0*/  IMAD R9, R9, 0x6, RZ ;  /* 0x0000000609097824 */ /* 0x000fca00078e02ff */
[----:B------:R-:W-:-:S13]  /*28b0*/  ISETP.GT.AND P0, PT, R9, 0x14, PT ;  /* 0x000000140900780c */ /* 0x000fda0003f04270 */
[----:B------:R-:W-:Y:S05]  /*28c0*/  @P0 BRA `(.L_x_31) ;  /* 0xfffffffc00700947 */ /* 0x000fea000383ffff */
[----:B------:R-:W-:Y:S05]  /*28d0*/  BSYNC.RECONVERGENT B0 ;  /* 0x0000000000007941 */ /* 0x000fea0003800200 */
.L_x_28:
[----:B------:R-:W-:Y:S01]  /*28e0*/  PRMT R0, R9, 0x9910, RZ ;  /* 0x0000991009007816 */ /* 0x000fe200000000ff */
[----:B0-----:R-:W0:Y:S01]  /*28f0*/  LDC R6, c[0x0][0x2f8] ;  /* 0x0000be00ff067b82 */ /* 0x001e220000000800 */
[----:B------:R-:W1:Y:S03]  /*2900*/  LDCU.64 UR4, c[0x4][0x48] ;  /* 0x01000900ff0477ac */ /* 0x000e660008000a00 */
[----:B------:R-:W-:-:S04]  /*2910*/  IMAD R0, R0, -0x6d, RZ ;  /* 0xffffff9300007824 */ /* 0x000fc800078e02ff */
[----:B------:R-:W2:Y:S01]  /*2920*/  S2UR UR38, SR_CTAID.X ;  /* 0x00000000002679c3 */ /* 0x000ea20000002500 */
[----:B------:R-:W-:-:S04]  /*2930*/  LOP3.LUT R0, R0, 0xffff, RZ, 0xc0, !PT ;  /* 0x0000ffff00007812 */ /* 0x000fc800078ec0ff */
[----:B------:R-:W-:-:S04]  /*2940*/  LEA.HI R0, R0, R9, RZ, 0x18 ;  /* 0x0000000900007211 */ /* 0x000fc800078fc0ff */
[C---:B------:R-:W-:Y:S02]  /*2950*/  LOP3.LUT R2, R0.reuse, 0x80, RZ, 0xc0, !PT ;  /* 0x0000008000027812 */ /* 0x040fe400078ec0ff */
[----:B------:R-:W-:Y:S01]  /*2960*/  PRMT R3, R0, 0x8880, RZ ;  /* 0x0000888000037816 */ /* 0x000fe200000000ff */
[----:B-1----:R-:W-:Y:S01]  /*2970*/  IMAD.U32 R4, RZ, RZ, UR4 ;  /* 0x00000004ff047e24 */ /* 0x002fe2000f8e00ff */
[----:B------:R-:W-:Y:S01]  /*2980*/  SHF.R.U32.HI R2, RZ, 0x7, R2 ;  /* 0x00000007ff027819 */ /* 0x000fe20000011602 */
[----:B------:R-:W-:Y:S01]  /*2990*/  IMAD.U32 R5, RZ, RZ, UR5 ;  /* 0x00000005ff057e24 */ /* 0x000fe2000f8e00ff */
[----:B0-----:R-:W-:Y:S02]  /*29a0*/  IADD3 R6, P0, P1, R1, 0x30, R6 ;  /* 0x0000003001067810 */ /* 0x001fe4000791e006 */
[----:B------:R-:W-:Y:S02]  /*29b0*/  LEA.HI.SX32 R2, R3, R2, 0x1e ;  /* 0x0000000203027211 */ /* 0x000fe400078ff2ff */
[----:B------:R-:W-:-:S02]  /*29c0*/  IADD3.X R7, PT, PT, RZ, UR6, RZ, P0, P1 ;  /* 0x00000006ff077c10 */ /* 0x000fc400087e24ff */
[----:B------:R-:W-:Y:S01]  /*29d0*/  PRMT R0, R2, 0x9910, RZ ;  /* 0x0000991002007816 */ /* 0x000fe200000000ff */
[----:B--2---:R-:W-:-:S04]  /*29e0*/  USHF.L.U32 UR38, UR38, 0xa, URZ ;  /* 0x0000000a26267899 */ /* 0x004fc800080006ff */
[----:B------:R-:W-:-:S04]  /*29f0*/  IMAD R0, R0, 0x7, RZ ;  /* 0x0000000700007824 */ /* 0x000fc800078e02ff */
[----:B------:R-:W-:-:S05]  /*2a00*/  IMAD.MOV R0, RZ, RZ, -R0 ;  /* 0x000000ffff007224 */ /* 0x000fca00078e0a00 */
[----:B------:R-:W-:-:S04]  /*2a10*/  PRMT R0, R0, 0x7710, RZ ;  /* 0x0000771000007816 */ /* 0x000fc800000000ff */
[----:B------:R-:W-:-:S04]  /*2a20*/  IADD3 R0, PT, PT, R9, 0x1, R0 ;  /* 0x0000000109007810 */ /* 0x000fc80007ffe000 */
[----:B------:R-:W-:-:S04]  /*2a30*/  LOP3.LUT R0, R0, 0xffff, RZ, 0xc0, !PT ;  /* 0x0000ffff00007812 */ /* 0x000fc800078ec0ff */
[----:B------:R-:W-:Y:S02]  /*2a40*/  PRMT R16, R0, 0x8880, RZ ;  /* 0x0000888000107816 */ /* 0x000fe400000000ff */
[----:B------:R-:W-:-:S03]  /*2a50*/  MOV R0, 0x0 ;  /* 0x0000000000007802 */ /* 0x000fc60000000f00 */
[----:B------:R0:W-:Y:S01]  /*2a60*/  STL [R1+0x30], R16 ;  /* 0x0000301001007387 */ /* 0x0001e20000100800 */
[----:B------:R0:W1:Y:S03]  /*2a70*/  LDC.64 R2, c[0x4][R0] ;  /* 0x0100000000027b82 */ /* 0x0000660000000a00 */
[----:B------:R-:W-:-:S07]  /*2a80*/  LEPC R20, `(.L_x_32) ;  /* 0x000000001014794e */ /* 0x000fce0000000000 */
[----:B01----:R-:W-:Y:S05]  /*2a90*/  CALL.ABS.NOINC R2 ;  /* 0x0000000002007343 */ /* 0x003fea0003c00000 */
.L_x_32:
[----:B------:R-:W0:Y:S01]  /*2aa0*/  S2R R5, SR_TID.X ;  /* 0x0000000000057919 */ /* 0x000e220000002100 */
[----:B------:R-:W1:Y:S01]  /*2ab0*/  LDC.64 R2, c[0x0][0x380] ;  /* 0x0000e000ff027b82 */ /* 0x000e620000000a00 */
[----:B0-----:R-:W-:-:S05]  /*2ac0*/  LOP3.LUT R5, R5, UR38, RZ, 0xfc, !PT ;  /* 0x0000002605057c12 */ /* 0x001fca000f8efcff */
[----:B-1----:R-:W-:-:S05]  /*2ad0*/  IMAD.WIDE R2, R5, 0x4, R2 ;  /* 0x0000000405027825 */ /* 0x002fca00078e0202 */
[----:B------:R-:W-:Y:S01]  /*2ae0*/  STG.E desc[UR36][R2.64], R16 ;  /* 0x0000001002007986 */ /* 0x000fe2000c101924 */
[----:B------:R-:W-:Y:S05]  /*2af0*/  EXIT ;  /* 0x000000000000794d */ /* 0x000fea0003800000 */
.L_x_33:
        /* <DEDUP_REMOVED lines=16> */
.L_x_36:


//--------------------- .nv.global.init           --------------------------
	.section	.nv.global.init,"aw",@progbits
	.align	4
.nv.global.init:
	.type		mrg32k3aM1SubSeq,@object
	.size		mrg32k3aM1SubSeq,(mrg32k3aM2SubSeq - mrg32k3aM1SubSeq)
mrg32k3aM1SubSeq:
        /*0000*/ 	.byte	0x0b, 0xcc, 0xee, 0x04, 0x73, 0x29, 0x8b, 0x6f, 0xf6, 0x53, 0x03, 0xf6, 0x23, 0xf6, 0xea, 0xda
        /* <DEDUP_REMOVED lines=125> */
	.type		mrg32k3aM2SubSeq,@object
	.size		mrg32k3aM2SubSeq,(mrg32k3aM1 - mrg32k3aM2SubSeq)
mrg32k3aM2SubSeq:
        /* <DEDUP_REMOVED lines=126> */
	.type		mrg32k3aM1,@object
	.size		mrg32k3aM1,(mrg32k3aM1Seq - mrg32k3aM1)
mrg32k3aM1:
        /* <DEDUP_REMOVED lines=144> */
	.type		mrg32k3aM1Seq,@object
	.size		mrg32k3aM1Seq,(mrg32k3aM2 - mrg32k3aM1Seq)
mrg32k3aM1Seq:
        /* <DEDUP_REMOVED lines=144> */
	.type		mrg32k3aM2,@object
	.size		mrg32k3aM2,(mrg32k3aM2Seq - mrg32k3aM2)
mrg32k3aM2:
        /* <DEDUP_REMOVED lines=144> */
	.type		mrg32k3aM2Seq,@object
	.size		mrg32k3aM2Seq,(precalc_xorwow_matrix - mrg32k3aM2Seq)
mrg32k3aM2Seq:
        /* <DEDUP_REMOVED lines=144> */
	.type		precalc_xorwow_matrix,@object
	.size		precalc_xorwow_matrix,(precalc_xorwow_offset_matrix - precalc_xorwow_matrix)
precalc_xorwow_matrix:
        /* <DEDUP_REMOVED lines=6400> */
	.type		precalc_xorwow_offset_matrix,@object
	.size		precalc_xorwow_offset_matrix,($str - precalc_xorwow_offset_matrix)
precalc_xorwow_offset_matrix:
        /* <DEDUP_REMOVED lines=6400> */
	.type		$str,@object
	.size		$str,($str$1 - $str)
$str:
        /*353c0*/ 	.byte	0x25, 0x69, 0x0a, 0x00
	.type		$str$1,@object
	.size		$str$1,(.L_10 - $str$1)
$str$1:
        /*353c4*/ 	.byte	0x41, 0x70, 0x61, 0x72, 0x61, 0x63, 0x69, 0x6f, 0x6e, 0x65, 0x73, 0x20, 0x64, 0x65, 0x6c, 0x20
        /*353d4*/ 	.byte	0x25, 0x69, 0x20, 0x65, 0x73, 0x20, 0x64, 0x65, 0x3a, 0x20, 0x25, 0x66, 0x0a, 0x00
.L_10:


//--------------------- .nv.shared.reserved.0     --------------------------
	.section	.nv.shared.reserved.0,"aw",@nobits
	.weak		__nv_reservedSMEM_offset_0_alias
	.size		__nv_reservedSMEM_offset_0_alias, 0, 64
	.other		__nv_reservedSMEM_offset_0_alias,@"STO_CUDA_RESERVED_SHARED STV_DEFAULT"
__nv_reservedSMEM_offset_0_alias:
	.zero		0
	.zero		64


//--------------------- .nv.constant0._Z10sum_kernelPi --------------------------
	.section	.nv.constant0._Z10sum_kernelPi,"a",@progbits
	.sectionflags	@""
	.align	4
.nv.constant0._Z10sum_kernelPi:
	.zero		904


//--------------------- .nv.constant0._Z13random_kernelPiy --------------------------
	.section	.nv.constant0._Z13random_kernelPiy,"a",@progbits
	.sectionflags	@""
	.align	4
.nv.constant0._Z13random_kernelPiy:
	.zero		912


//--------------------- SYMBOLS --------------------------

	.type		.nv.reservedSmem.offset0,@object
	.size		.nv.reservedSmem.offset0,0x4
	.type		vprintf,@function
